//
// Generated by NVIDIA NVVM Compiler
//
// Compiler Build ID: CL-36424714
// Cuda compilation tools, release 13.0, V13.0.88
// Based on NVVM 20.0.0
//

.version 9.0
.target sm_100
.address_size 64

	// .globl	_Z16set1to2_kernel_4PKfiPfii

.visible .entry _Z16set1to2_kernel_4PKfiPfii(
	.param .u64 .ptr .align 1 _Z16set1to2_kernel_4PKfiPfii_param_0,
	.param .u32 _Z16set1to2_kernel_4PKfiPfii_param_1,
	.param .u64 .ptr .align 1 _Z16set1to2_kernel_4PKfiPfii_param_2,
	.param .u32 _Z16set1to2_kernel_4PKfiPfii_param_3,
	.param .u32 _Z16set1to2_kernel_4PKfiPfii_param_4
)
{
	.reg .pred 	%p<12>;
	.reg .b32 	%r<139>;
	.reg .b32 	%f<18>;
	.reg .b64 	%rd<53>;

	ld.param.u64 	%rd3, [_Z16set1to2_kernel_4PKfiPfii_param_0];
	ld.param.u32 	%r32, [_Z16set1to2_kernel_4PKfiPfii_param_1];
	ld.param.u64 	%rd4, [_Z16set1to2_kernel_4PKfiPfii_param_2];
	ld.param.u32 	%r33, [_Z16set1to2_kernel_4PKfiPfii_param_3];
	ld.param.u32 	%r34, [_Z16set1to2_kernel_4PKfiPfii_param_4];
	cvta.to.global.u64 	%rd1, %rd4;
	cvta.to.global.u64 	%rd2, %rd3;
	mov.u32 	%r1, %nctaid.x;
	mov.u32 	%r2, %ntid.x;
	mul.lo.s32 	%r3, %r1, %r2;
	shl.b32 	%r4, %r3, 2;
	mov.u32 	%r5, %ctaid.x;
	mov.u32 	%r6, %tid.x;
	mad.lo.s32 	%r7, %r5, %r2, %r6;
	div.s32 	%r8, %r32, %r4;
	setp.lt.s32 	%p1, %r8, 1;
	@%p1 bra 	$L__BB0_7;
	shl.b32 	%r134, %r7, 2;
	setp.eq.s32 	%p2, %r8, 1;
	@%p2 bra 	$L__BB0_5;
	add.s32 	%r133, %r134, 1;
	shl.b32 	%r11, %r3, 3;
	add.s32 	%r132, %r4, %r134;
	and.b32  	%r35, %r8, 2147483646;
	neg.s32 	%r131, %r35;
	mul.wide.s32 	%rd15, %r4, 4;
$L__BB0_3:
	add.s32 	%r36, %r133, -1;
	mul.wide.s32 	%rd5, %r36, 4;
	add.s64 	%rd6, %rd2, %rd5;
	ld.global.nc.v4.f32 	{%f1, %f2, %f3, %f4}, [%rd6];
	add.s32 	%r37, %r133, 2;
	add.s32 	%r38, %r133, 1;
	div.s32 	%r39, %r36, %r33;
	mul.lo.s32 	%r40, %r39, %r33;
	sub.s32 	%r41, %r36, %r40;
	mad.lo.s32 	%r42, %r39, %r34, %r41;
	mul.wide.s32 	%rd7, %r42, 4;
	add.s64 	%rd8, %rd1, %rd7;
	st.global.f32 	[%rd8], %f1;
	div.s32 	%r43, %r133, %r33;
	mul.lo.s32 	%r44, %r43, %r33;
	sub.s32 	%r45, %r133, %r44;
	mad.lo.s32 	%r46, %r43, %r34, %r45;
	mul.wide.s32 	%rd9, %r46, 4;
	add.s64 	%rd10, %rd1, %rd9;
	st.global.f32 	[%rd10], %f2;
	div.s32 	%r47, %r38, %r33;
	mul.lo.s32 	%r48, %r47, %r33;
	sub.s32 	%r49, %r38, %r48;
	mad.lo.s32 	%r50, %r47, %r34, %r49;
	mul.wide.s32 	%rd11, %r50, 4;
	add.s64 	%rd12, %rd1, %rd11;
	st.global.f32 	[%rd12], %f3;
	div.s32 	%r51, %r37, %r33;
	mul.lo.s32 	%r52, %r51, %r33;
	sub.s32 	%r53, %r37, %r52;
	mad.lo.s32 	%r54, %r51, %r34, %r53;
	mul.wide.s32 	%rd13, %r54, 4;
	add.s64 	%rd14, %rd1, %rd13;
	st.global.f32 	[%rd14], %f4;
	add.s64 	%rd16, %rd6, %rd15;
	ld.global.nc.v4.f32 	{%f5, %f6, %f7, %f8}, [%rd16];
	add.s32 	%r55, %r132, 1;
	add.s32 	%r56, %r132, 2;
	add.s32 	%r57, %r132, 3;
	div.s32 	%r58, %r132, %r33;
	mul.lo.s32 	%r59, %r58, %r33;
	sub.s32 	%r60, %r132, %r59;
	mad.lo.s32 	%r61, %r58, %r34, %r60;
	mul.wide.s32 	%rd17, %r61, 4;
	add.s64 	%rd18, %rd1, %rd17;
	st.global.f32 	[%rd18], %f5;
	div.s32 	%r62, %r55, %r33;
	mul.lo.s32 	%r63, %r62, %r33;
	sub.s32 	%r64, %r55, %r63;
	mad.lo.s32 	%r65, %r62, %r34, %r64;
	mul.wide.s32 	%rd19, %r65, 4;
	add.s64 	%rd20, %rd1, %rd19;
	st.global.f32 	[%rd20], %f6;
	div.s32 	%r66, %r56, %r33;
	mul.lo.s32 	%r67, %r66, %r33;
	sub.s32 	%r68, %r56, %r67;
	mad.lo.s32 	%r69, %r66, %r34, %r68;
	mul.wide.s32 	%rd21, %r69, 4;
	add.s64 	%rd22, %rd1, %rd21;
	st.global.f32 	[%rd22], %f7;
	div.s32 	%r70, %r57, %r33;
	mul.lo.s32 	%r71, %r70, %r33;
	sub.s32 	%r72, %r57, %r71;
	mad.lo.s32 	%r73, %r70, %r34, %r72;
	mul.wide.s32 	%rd23, %r73, 4;
	add.s64 	%rd24, %rd1, %rd23;
	st.global.f32 	[%rd24], %f8;
	add.s32 	%r133, %r133, %r11;
	add.s32 	%r132, %r132, %r11;
	add.s32 	%r131, %r131, 2;
	setp.ne.s32 	%p3, %r131, 0;
	@%p3 bra 	$L__BB0_3;
	add.s32 	%r134, %r133, -1;
$L__BB0_5:
	and.b32  	%r74, %r8, 1;
	setp.eq.b32 	%p4, %r74, 1;
	not.pred 	%p5, %p4;
	@%p5 bra 	$L__BB0_7;
	mul.wide.s32 	%rd25, %r134, 4;
	add.s64 	%rd26, %rd2, %rd25;
	ld.global.nc.v4.f32 	{%f9, %f10, %f11, %f12}, [%rd26];
	add.s32 	%r75, %r134, 1;
	add.s32 	%r76, %r134, 2;
	add.s32 	%r77, %r134, 3;
	div.s32 	%r78, %r134, %r33;
	mul.lo.s32 	%r79, %r78, %r33;
	sub.s32 	%r80, %r134, %r79;
	mad.lo.s32 	%r81, %r78, %r34, %r80;
	mul.wide.s32 	%rd27, %r81, 4;
	add.s64 	%rd28, %rd1, %rd27;
	st.global.f32 	[%rd28], %f9;
	div.s32 	%r82, %r75, %r33;
	mul.lo.s32 	%r83, %r82, %r33;
	sub.s32 	%r84, %r75, %r83;
	mad.lo.s32 	%r85, %r82, %r34, %r84;
	mul.wide.s32 	%rd29, %r85, 4;
	add.s64 	%rd30, %rd1, %rd29;
	st.global.f32 	[%rd30], %f10;
	div.s32 	%r86, %r76, %r33;
	mul.lo.s32 	%r87, %r86, %r33;
	sub.s32 	%r88, %r76, %r87;
	mad.lo.s32 	%r89, %r86, %r34, %r88;
	mul.wide.s32 	%rd31, %r89, 4;
	add.s64 	%rd32, %rd1, %rd31;
	st.global.f32 	[%rd32], %f11;
	div.s32 	%r90, %r77, %r33;
	mul.lo.s32 	%r91, %r90, %r33;
	sub.s32 	%r92, %r77, %r91;
	mad.lo.s32 	%r93, %r90, %r34, %r92;
	mul.wide.s32 	%rd33, %r93, 4;
	add.s64 	%rd34, %rd1, %rd33;
	st.global.f32 	[%rd34], %f12;
$L__BB0_7:
	mad.lo.s32 	%r137, %r8, %r4, %r7;
	setp.ge.s32 	%p6, %r137, %r32;
	@%p6 bra 	$L__BB0_14;
	mul.lo.s32 	%r94, %r8, %r1;
	shl.b32 	%r95, %r94, 2;
	add.s32 	%r96, %r95, %r1;
	add.s32 	%r97, %r5, %r96;
	mad.lo.s32 	%r98, %r2, %r97, %r6;
	max.s32 	%r99, %r32, %r98;
	sub.s32 	%r100, %r99, %r98;
	setp.ne.s32 	%p7, %r100, 0;
	selp.u32 	%r101, 1, 0, %p7;
	selp.s32 	%r102, -1, 0, %p7;
	add.s32 	%r103, %r100, %r102;
	div.u32 	%r104, %r103, %r3;
	add.s32 	%r23, %r104, %r101;
	and.b32  	%r105, %r23, 3;
	setp.eq.s32 	%p8, %r105, 3;
	@%p8 bra 	$L__BB0_11;
	add.s32 	%r106, %r23, 1;
	and.b32  	%r107, %r106, 3;
	neg.s32 	%r135, %r107;
$L__BB0_10:
	.pragma "nounroll";
	mul.wide.s32 	%rd35, %r137, 4;
	add.s64 	%rd36, %rd2, %rd35;
	ld.global.nc.f32 	%f13, [%rd36];
	div.s32 	%r108, %r137, %r33;
	mul.lo.s32 	%r109, %r108, %r33;
	sub.s32 	%r110, %r137, %r109;
	mad.lo.s32 	%r111, %r108, %r34, %r110;
	mul.wide.s32 	%rd37, %r111, 4;
	add.s64 	%rd38, %rd1, %rd37;
	st.global.f32 	[%rd38], %f13;
	add.s32 	%r137, %r137, %r3;
	add.s32 	%r135, %r135, 1;
	setp.ne.s32 	%p9, %r135, 0;
	@%p9 bra 	$L__BB0_10;
$L__BB0_11:
	setp.lt.u32 	%p10, %r23, 3;
	@%p10 bra 	$L__BB0_14;
	mul.wide.s32 	%rd43, %r3, 4;
$L__BB0_13:
	mul.wide.s32 	%rd39, %r137, 4;
	add.s64 	%rd40, %rd2, %rd39;
	ld.global.nc.f32 	%f14, [%rd40];
	div.s32 	%r112, %r137, %r33;
	mul.lo.s32 	%r113, %r112, %r33;
	sub.s32 	%r114, %r137, %r113;
	mad.lo.s32 	%r115, %r112, %r34, %r114;
	mul.wide.s32 	%rd41, %r115, 4;
	add.s64 	%rd42, %rd1, %rd41;
	st.global.f32 	[%rd42], %f14;
	add.s32 	%r116, %r137, %r3;
	add.s64 	%rd44, %rd40, %rd43;
	ld.global.nc.f32 	%f15, [%rd44];
	div.s32 	%r117, %r116, %r33;
	mul.lo.s32 	%r118, %r117, %r33;
	sub.s32 	%r119, %r116, %r118;
	mad.lo.s32 	%r120, %r117, %r34, %r119;
	mul.wide.s32 	%rd45, %r120, 4;
	add.s64 	%rd46, %rd1, %rd45;
	st.global.f32 	[%rd46], %f15;
	add.s32 	%r121, %r116, %r3;
	add.s64 	%rd47, %rd44, %rd43;
	ld.global.nc.f32 	%f16, [%rd47];
	div.s32 	%r122, %r121, %r33;
	mul.lo.s32 	%r123, %r122, %r33;
	sub.s32 	%r124, %r121, %r123;
	mad.lo.s32 	%r125, %r122, %r34, %r124;
	mul.wide.s32 	%rd48, %r125, 4;
	add.s64 	%rd49, %rd1, %rd48;
	st.global.f32 	[%rd49], %f16;
	add.s32 	%r126, %r121, %r3;
	add.s64 	%rd50, %rd47, %rd43;
	ld.global.nc.f32 	%f17, [%rd50];
	div.s32 	%r127, %r126, %r33;
	mul.lo.s32 	%r128, %r127, %r33;
	sub.s32 	%r129, %r126, %r128;
	mad.lo.s32 	%r130, %r127, %r34, %r129;
	mul.wide.s32 	%rd51, %r130, 4;
	add.s64 	%rd52, %rd1, %rd51;
	st.global.f32 	[%rd52], %f17;
	add.s32 	%r137, %r126, %r3;
	setp.lt.s32 	%p11, %r137, %r32;
	@%p11 bra 	$L__BB0_13;
$L__BB0_14:
	ret;

}
	// .globl	_Z16set1to2_kernel_1PKfiPfii
.visible .entry _Z16set1to2_kernel_1PKfiPfii(
	.param .u64 .ptr .align 1 _Z16set1to2_kernel_1PKfiPfii_param_0,
	.param .u32 _Z16set1to2_kernel_1PKfiPfii_param_1,
	.param .u64 .ptr .align 1 _Z16set1to2_kernel_1PKfiPfii_param_2,
	.param .u32 _Z16set1to2_kernel_1PKfiPfii_param_3,
	.param .u32 _Z16set1to2_kernel_1PKfiPfii_param_4
)
{
	.reg .pred 	%p<7>;
	.reg .b32 	%r<51>;
	.reg .b32 	%f<6>;
	.reg .b64 	%rd<29>;

	ld.param.u64 	%rd7, [_Z16set1to2_kernel_1PKfiPfii_param_0];
	ld.param.u32 	%r12, [_Z16set1to2_kernel_1PKfiPfii_param_1];
	ld.param.u64 	%rd8, [_Z16set1to2_kernel_1PKfiPfii_param_2];
	ld.param.u32 	%r13, [_Z16set1to2_kernel_1PKfiPfii_param_3];
	ld.param.u32 	%r14, [_Z16set1to2_kernel_1PKfiPfii_param_4];
	cvta.to.global.u64 	%rd1, %rd8;
	cvta.to.global.u64 	%rd2, %rd7;
	mov.u32 	%r49, %tid.x;
	mov.u32 	%r2, %ntid.x;
	setp.ge.s32 	%p1, %r49, %r12;
	@%p1 bra 	$L__BB1_6;
	add.s32 	%r15, %r49, %r2;
	max.u32 	%r16, %r12, %r15;
	setp.lt.u32 	%p2, %r15, %r12;
	selp.u32 	%r17, 1, 0, %p2;
	add.s32 	%r18, %r15, %r17;
	sub.s32 	%r19, %r16, %r18;
	div.u32 	%r20, %r19, %r2;
	add.s32 	%r3, %r20, %r17;
	and.b32  	%r21, %r3, 3;
	setp.eq.s32 	%p3, %r21, 3;
	@%p3 bra 	$L__BB1_4;
	mul.wide.u32 	%rd9, %r49, 4;
	add.s64 	%rd28, %rd2, %rd9;
	mul.wide.u32 	%rd4, %r2, 4;
	add.s32 	%r22, %r3, 1;
	and.b32  	%r23, %r22, 3;
	neg.s32 	%r47, %r23;
$L__BB1_3:
	.pragma "nounroll";
	ld.global.nc.f32 	%f1, [%rd28];
	div.s32 	%r24, %r49, %r13;
	mul.lo.s32 	%r25, %r24, %r13;
	sub.s32 	%r26, %r49, %r25;
	mad.lo.s32 	%r27, %r24, %r14, %r26;
	mul.wide.s32 	%rd10, %r27, 4;
	add.s64 	%rd11, %rd1, %rd10;
	st.global.f32 	[%rd11], %f1;
	add.s32 	%r49, %r49, %r2;
	add.s64 	%rd28, %rd28, %rd4;
	add.s32 	%r47, %r47, 1;
	setp.ne.s32 	%p4, %r47, 0;
	@%p4 bra 	$L__BB1_3;
$L__BB1_4:
	setp.lt.u32 	%p5, %r3, 3;
	@%p5 bra 	$L__BB1_6;
$L__BB1_5:
	mul.wide.u32 	%rd12, %r49, 4;
	add.s64 	%rd13, %rd2, %rd12;
	ld.global.nc.f32 	%f2, [%rd13];
	div.s32 	%r28, %r49, %r13;
	mul.lo.s32 	%r29, %r28, %r13;
	sub.s32 	%r30, %r49, %r29;
	mad.lo.s32 	%r31, %r28, %r14, %r30;
	mul.wide.s32 	%rd14, %r31, 4;
	add.s64 	%rd15, %rd1, %rd14;
	st.global.f32 	[%rd15], %f2;
	add.s32 	%r32, %r49, %r2;
	mul.wide.u32 	%rd16, %r32, 4;
	add.s64 	%rd17, %rd2, %rd16;
	ld.global.nc.f32 	%f3, [%rd17];
	div.s32 	%r33, %r32, %r13;
	mul.lo.s32 	%r34, %r33, %r13;
	sub.s32 	%r35, %r32, %r34;
	mad.lo.s32 	%r36, %r33, %r14, %r35;
	mul.wide.s32 	%rd18, %r36, 4;
	add.s64 	%rd19, %rd1, %rd18;
	st.global.f32 	[%rd19], %f3;
	add.s32 	%r37, %r32, %r2;
	mul.wide.u32 	%rd20, %r37, 4;
	add.s64 	%rd21, %rd2, %rd20;
	ld.global.nc.f32 	%f4, [%rd21];
	div.s32 	%r38, %r37, %r13;
	mul.lo.s32 	%r39, %r38, %r13;
	sub.s32 	%r40, %r37, %r39;
	mad.lo.s32 	%r41, %r38, %r14, %r40;
	mul.wide.s32 	%rd22, %r41, 4;
	add.s64 	%rd23, %rd1, %rd22;
	st.global.f32 	[%rd23], %f4;
	add.s32 	%r42, %r37, %r2;
	mul.wide.u32 	%rd24, %r42, 4;
	add.s64 	%rd25, %rd2, %rd24;
	ld.global.nc.f32 	%f5, [%rd25];
	div.s32 	%r43, %r42, %r13;
	mul.lo.s32 	%r44, %r43, %r13;
	sub.s32 	%r45, %r42, %r44;
	mad.lo.s32 	%r46, %r43, %r14, %r45;
	mul.wide.s32 	%rd26, %r46, 4;
	add.s64 	%rd27, %rd1, %rd26;
	st.global.f32 	[%rd27], %f5;
	add.s32 	%r49, %r42, %r2;
	setp.lt.s32 	%p6, %r49, %r12;
	@%p6 bra 	$L__BB1_5;
$L__BB1_6:
	ret;

}


// ===== COMPILED SASS (sm_100) =====

	.target	sm_100

	.elftype	@"ET_EXEC"


//--------------------- .note.nv.tkinfo           --------------------------
	.section	.note.nv.tkinfo,"",@"SHT_NOTE"
	.sectionflags	@"SHF_NOTE_NV_TKINFO"
	.tkinfo
        /*0018*/ 	.word	0x00000002
        /*0030*/ 	.string	""
        /*0030*/ 	.string	"ptxas"
        /*0030*/ 	.string	"Cuda compilation tools, release 13.0, V13.0.88"
        /*0030*/ 	.string	"Build cuda_13.0.r13.0/compiler.36424714_0"
        /*0030*/ 	.string	"-arch sm_100 -m 64 "



//--------------------- .note.nv.cuinfo           --------------------------
	.section	.note.nv.cuinfo,"",@"SHT_NOTE"
	.sectionflags	@"SHF_NOTE_NV_CUINFO"
        /*0018*/ 	.short	0x0002
        /*001a*/ 	.short	0x0064
        /*001c*/ 	.short	0x0082
	.zero		2


//--------------------- .nv.info                  --------------------------
	.section	.nv.info,"",@"SHT_CUDA_INFO"
	.align	4


	//----- nvinfo : EIATTR_REGCOUNT
	.align		4
        /*0000*/ 	.byte	0x04, 0x2f
        /*0002*/ 	.short	(.L_1 - .L_0)
	.align		4
.L_0:
        /*0004*/ 	.word	index@(_Z16set1to2_kernel_4PKfiPfii)
        /*0008*/ 	.word	0x00000020


	//----- nvinfo : EIATTR_FRAME_SIZE
	.align		4
.L_1:
        /*000c*/ 	.byte	0x04, 0x11
        /*000e*/ 	.short	(.L_3 - .L_2)
	.align		4
.L_2:
        /*0010*/ 	.word	index@(_Z16set1to2_kernel_4PKfiPfii)
        /*0014*/ 	.word	0x00000000


	//----- nvinfo : EIATTR_REGCOUNT
	.align		4
.L_3:
        /*0018*/ 	.byte	0x04, 0x2f
        /*001a*/ 	.short	(.L_5 - .L_4)
	.align		4
.L_4:
        /*001c*/ 	.word	index@(_Z16set1to2_kernel_1PKfiPfii)
        /*0020*/ 	.word	0x00000020


	//----- nvinfo : EIATTR_FRAME_SIZE
	.align		4
.L_5:
        /*0024*/ 	.byte	0x04, 0x11
        /*0026*/ 	.short	(.L_7 - .L_6)
	.align		4
.L_6:
        /*0028*/ 	.word	index@(_Z16set1to2_kernel_1PKfiPfii)
        /*002c*/ 	.word	0x00000000


	//----- nvinfo : EIATTR_MIN_STACK_SIZE
	.align		4
.L_7:
        /*0030*/ 	.byte	0x04, 0x12
        /*0032*/ 	.short	(.L_9 - .L_8)
	.align		4
.L_8:
        /*0034*/ 	.word	index@(_Z16set1to2_kernel_1PKfiPfii)
        /*0038*/ 	.word	0x00000000


	//----- nvinfo : EIATTR_MIN_STACK_SIZE
	.align		4
.L_9:
        /*003c*/ 	.byte	0x04, 0x12
        /*003e*/ 	.short	(.L_11 - .L_10)
	.align		4
.L_10:
        /*0040*/ 	.word	index@(_Z16set1to2_kernel_4PKfiPfii)
        /*0044*/ 	.word	0x00000000
.L_11:


//--------------------- .nv.compat                --------------------------
	.section	.nv.compat,"",@"SHT_CUDA_COMPAT_INFO"
	.align	4
        /*0000*/ 	.byte	0x02, 0x09, 0x00, 0x00, 0x02, 0x02, 0x01, 0x00, 0x02, 0x05, 0x05, 0x00, 0x03, 0x07, 0x01, 0x01
        /*0010*/ 	.byte	0x02, 0x03, 0x00, 0x00, 0x02, 0x06, 0x01, 0x00, 0x04, 0x0b, 0x08, 0x00, 0x09, 0x00, 0x00, 0x00
        /*0020*/ 	.byte	0x00, 0x00, 0x00, 0x00


//--------------------- .nv.info._Z16set1to2_kernel_1PKfiPfii --------------------------
	.section	.nv.info._Z16set1to2_kernel_1PKfiPfii,"",@"SHT_CUDA_INFO"
	.sectionflags	@""
	.align	4


	//----- nvinfo : EIATTR_CUDA_API_VERSION
	.align		4
        /*0000*/ 	.byte	0x04, 0x37
        /*0002*/ 	.short	(.L_13 - .L_12)
.L_12:
        /*0004*/ 	.word	0x00000082


	//----- nvinfo : EIATTR_KPARAM_INFO
	.align		4
.L_13:
        /*0008*/ 	.byte	0x04, 0x17
        /*000a*/ 	.short	(.L_15 - .L_14)
.L_14:
        /*000c*/ 	.word	0x00000000
        /*0010*/ 	.short	0x0004
        /*0012*/ 	.short	0x001c
        /*0014*/ 	.byte	0x00, 0xf0, 0x11, 0x00


	//----- nvinfo : EIATTR_KPARAM_INFO
	.align		4
.L_15:
        /*0018*/ 	.byte	0x04, 0x17
        /*001a*/ 	.short	(.L_17 - .L_16)
.L_16:
        /*001c*/ 	.word	0x00000000
        /*0020*/ 	.short	0x0003
        /*0022*/ 	.short	0x0018
        /*0024*/ 	.byte	0x00, 0xf0, 0x11, 0x00


	//----- nvinfo : EIATTR_KPARAM_INFO
	.align		4
.L_17:
        /*0028*/ 	.byte	0x04, 0x17
        /*002a*/ 	.short	(.L_19 - .L_18)
.L_18:
        /*002c*/ 	.word	0x00000000
        /*0030*/ 	.short	0x0002
        /*0032*/ 	.short	0x0010
        /*0034*/ 	.byte	0x00, 0xf5, 0x21, 0x00


	//----- nvinfo : EIATTR_KPARAM_INFO
	.align		4
.L_19:
        /*0038*/ 	.byte	0x04, 0x17
        /*003a*/ 	.short	(.L_21 - .L_20)
.L_20:
        /*003c*/ 	.word	0x00000000
        /*0040*/ 	.short	0x0001
        /*0042*/ 	.short	0x0008
        /*0044*/ 	.byte	0x00, 0xf0, 0x11, 0x00


	//----- nvinfo : EIATTR_KPARAM_INFO
	.align		4
.L_21:
        /*0048*/ 	.byte	0x04, 0x17
        /*004a*/ 	.short	(.L_23 - .L_22)
.L_22:
        /*004c*/ 	.word	0x00000000
        /*0050*/ 	.short	0x0000
        /*0052*/ 	.short	0x0000
        /*0054*/ 	.byte	0x00, 0xf5, 0x21, 0x00


	//----- nvinfo : EIATTR_SPARSE_MMA_MASK
	.align		4
.L_23:
        /*0058*/ 	.byte	0x03, 0x50
        /*005a*/ 	.short	0x0000


	//----- nvinfo : EIATTR_MAXREG_COUNT
	.align		4
        /*005c*/ 	.byte	0x03, 0x1b
        /*005e*/ 	.short	0x00ff


	//----- nvinfo : EIATTR_MERCURY_ISA_VERSION
	.align		4
        /*0060*/ 	.byte	0x03, 0x5f
        /*0062*/ 	.short	0x0101


	//----- nvinfo : EIATTR_VRC_CTA_INIT_COUNT
	.align		4
        /*0064*/ 	.byte	0x02, 0x4a
	.zero		1
	.zero		1


	//----- nvinfo : EIATTR_EXIT_INSTR_OFFSETS
	.align		4
        /*0068*/ 	.byte	0x04, 0x1c
        /*006a*/ 	.short	(.L_25 - .L_24)


	//   ....[0]....
.L_24:
        /*006c*/ 	.word	0x00000050


	//   ....[1]....
        /*0070*/ 	.word	0x00000520


	//   ....[2]....
        /*0074*/ 	.word	0x00000c40


	//----- nvinfo : EIATTR_CRS_STACK_SIZE
	.align		4
.L_25:
        /*0078*/ 	.byte	0x04, 0x1e
        /*007a*/ 	.short	(.L_27 - .L_26)
.L_26:
        /*007c*/ 	.word	0x00000000


	//----- nvinfo : EIATTR_CBANK_PARAM_SIZE
	.align		4
.L_27:
        /*0080*/ 	.byte	0x03, 0x19
        /*0082*/ 	.short	0x0020


	//----- nvinfo : EIATTR_PARAM_CBANK
	.align		4
        /*0084*/ 	.byte	0x04, 0x0a
        /*0086*/ 	.short	(.L_29 - .L_28)
	.align		4
.L_28:
        /*0088*/ 	.word	index@(.nv.constant0._Z16set1to2_kernel_1PKfiPfii)
        /*008c*/ 	.short	0x0380
        /*008e*/ 	.short	0x0020


	//----- nvinfo : EIATTR_SW_WAR
	.align		4
.L_29:
        /*0090*/ 	.byte	0x04, 0x36
        /*0092*/ 	.short	(.L_31 - .L_30)
.L_30:
        /*0094*/ 	.word	0x00000008
.L_31:


//--------------------- .nv.info._Z16set1to2_kernel_4PKfiPfii --------------------------
	.section	.nv.info._Z16set1to2_kernel_4PKfiPfii,"",@"SHT_CUDA_INFO"
	.sectionflags	@""
	.align	4


	//----- nvinfo : EIATTR_CUDA_API_VERSION
	.align		4
        /*0000*/ 	.byte	0x04, 0x37
        /*0002*/ 	.short	(.L_33 - .L_32)
.L_32:
        /*0004*/ 	.word	0x00000082


	//----- nvinfo : EIATTR_KPARAM_INFO
	.align		4
.L_33:
        /*0008*/ 	.byte	0x04, 0x17
        /*000a*/ 	.short	(.L_35 - .L_34)
.L_34:
        /*000c*/ 	.word	0x00000000
        /*0010*/ 	.short	0x0004
        /*0012*/ 	.short	0x001c
        /*0014*/ 	.byte	0x00, 0xf0, 0x11, 0x00


	//----- nvinfo : EIATTR_KPARAM_INFO
	.align		4
.L_35:
        /*0018*/ 	.byte	0x04, 0x17
        /*001a*/ 	.short	(.L_37 - .L_36)
.L_36:
        /*001c*/ 	.word	0x00000000
        /*0020*/ 	.short	0x0003
        /*0022*/ 	.short	0x0018
        /*0024*/ 	.byte	0x00, 0xf0, 0x11, 0x00


	//----- nvinfo : EIATTR_KPARAM_INFO
	.align		4
.L_37:
        /*0028*/ 	.byte	0x04, 0x17
        /*002a*/ 	.short	(.L_39 - .L_38)
.L_38:
        /*002c*/ 	.word	0x00000000
        /*0030*/ 	.short	0x0002
        /*0032*/ 	.short	0x0010
        /*0034*/ 	.byte	0x00, 0xf5, 0x21, 0x00


	//----- nvinfo : EIATTR_KPARAM_INFO
	.align		4
.L_39:
        /*0038*/ 	.byte	0x04, 0x17
        /*003a*/ 	.short	(.L_41 - .L_40)
.L_40:
        /*003c*/ 	.word	0x00000000
        /*0040*/ 	.short	0x0001
        /*0042*/ 	.short	0x0008
        /*0044*/ 	.byte	0x00, 0xf0, 0x11, 0x00


	//----- nvinfo : EIATTR_KPARAM_INFO
	.align		4
.L_41:
        /*0048*/ 	.byte	0x04, 0x17
        /*004a*/ 	.short	(.L_43 - .L_42)
.L_42:
        /*004c*/ 	.word	0x00000000
        /*0050*/ 	.short	0x0000
        /*0052*/ 	.short	0x0000
        /*0054*/ 	.byte	0x00, 0xf5, 0x21, 0x00


	//----- nvinfo : EIATTR_SPARSE_MMA_MASK
	.align		4
.L_43:
        /*0058*/ 	.byte	0x03, 0x50
        /*005a*/ 	.short	0x0000


	//----- nvinfo : EIATTR_MAXREG_COUNT
	.align		4
        /*005c*/ 	.byte	0x03, 0x1b
        /*005e*/ 	.short	0x00ff


	//----- nvinfo : EIATTR_MERCURY_ISA_VERSION
	.align		4
        /*0060*/ 	.byte	0x03, 0x5f
        /*0062*/ 	.short	0x0101


	//----- nvinfo : EIATTR_VRC_CTA_INIT_COUNT
	.align		4
        /*0064*/ 	.byte	0x02, 0x4a
	.zero		1
	.zero		1


	//----- nvinfo : EIATTR_EXIT_INSTR_OFFSETS
	.align		4
        /*0068*/ 	.byte	0x04, 0x1c
        /*006a*/ 	.short	(.L_45 - .L_44)


	//   ....[0]....
.L_44:
        /*006c*/ 	.word	0x000014b0


	//   ....[1]....
        /*0070*/ 	.word	0x000019b0


	//   ....[2]....
        /*0074*/ 	.word	0x000020e0


	//----- nvinfo : EIATTR_CRS_STACK_SIZE
	.align		4
.L_45:
        /*0078*/ 	.byte	0x04, 0x1e
        /*007a*/ 	.short	(.L_47 - .L_46)
.L_46:
        /*007c*/ 	.word	0x00000000


	//----- nvinfo : EIATTR_CBANK_PARAM_SIZE
	.align		4
.L_47:
        /*0080*/ 	.byte	0x03, 0x19
        /*0082*/ 	.short	0x0020


	//----- nvinfo : EIATTR_PARAM_CBANK
	.align		4
        /*0084*/ 	.byte	0x04, 0x0a
        /*0086*/ 	.short	(.L_49 - .L_48)
	.align		4
.L_48:
        /*0088*/ 	.word	index@(.nv.constant0._Z16set1to2_kernel_4PKfiPfii)
        /*008c*/ 	.short	0x0380
        /*008e*/ 	.short	0x0020


	//----- nvinfo : EIATTR_SW_WAR
	.align		4
.L_49:
        /*0090*/ 	.byte	0x04, 0x36
        /*0092*/ 	.short	(.L_51 - .L_50)
.L_50:
        /*0094*/ 	.word	0x00000008
.L_51:


//--------------------- .nv.callgraph             --------------------------
	.section	.nv.callgraph,"",@"SHT_CUDA_CALLGRAPH"
	.align	4
	.sectionentsize	8
	.align		4
        /*0000*/ 	.word	0x00000000
	.align		4
        /*0004*/ 	.word	0xffffffff
	.align		4
        /*0008*/ 	.word	0x00000000
	.align		4
        /*000c*/ 	.word	0xfffffffe
	.align		4
        /*0010*/ 	.word	0x00000000
	.align		4
        /*0014*/ 	.word	0xfffffffd
	.align		4
        /*0018*/ 	.word	0x00000000
	.align		4
        /*001c*/ 	.word	0xfffffffc


//--------------------- .text._Z16set1to2_kernel_1PKfiPfii --------------------------
	.section	.text._Z16set1to2_kernel_1PKfiPfii,"ax",@progbits
	.align	128
        .global         _Z16set1to2_kernel_1PKfiPfii
        .type           _Z16set1to2_kernel_1PKfiPfii,@function
        .size           _Z16set1to2_kernel_1PKfiPfii,(.L_x_13 - _Z16set1to2_kernel_1PKfiPfii)
        .other          _Z16set1to2_kernel_1PKfiPfii,@"STO_CUDA_ENTRY STV_DEFAULT"
_Z16set1to2_kernel_1PKfiPfii:
.text._Z16set1to2_kernel_1PKfiPfii:
[----:B------:R-:W-:Y:S01]  /*0000*/  LDC R1, c[0x0][0x37c] ;  /* 0x0000df00ff017b82 */ /* 0x000fe20000000800 */
[----:B------:R-:W0:Y:S01]  /*0010*/  S2R R18, SR_TID.X ;  /* 0x0000000000127919 */ /* 0x000e220000002100 */
[----:B------:R-:W0:Y:S06]  /*0020*/  LDCU UR4, c[0x0][0x388] ;  /* 0x00007100ff0477ac */ /* 0x000e2c0008000800 */
[----:B------:R-:W1:Y:S01]  /*0030*/  LDC R15, c[0x0][0x360] ;  /* 0x0000d800ff0f7b82 */ /* 0x000e620000000800 */
[----:B0-----:R-:W-:-:S13]  /*0040*/  ISETP.GE.AND P0, PT, R18, UR4, PT ;  /* 0x0000000412007c0c */ /* 0x001fda000bf06270 */
[----:B------:R-:W-:Y:S05]  /*0050*/  @P0 EXIT ;  /* 0x000000000000094d */ /* 0x000fea0003800000 */
[----:B-1----:R-:W0:Y:S01]  /*0060*/  I2F.U32.RP R6, R15 ;  /* 0x0000000f00067306 */ /* 0x002e220000209000 */
[----:B------:R-:W-:Y:S01]  /*0070*/  IADD3 R0, PT, PT, R18, R15, RZ ;  /* 0x0000000f12007210 */ /* 0x000fe20007ffe0ff */
[----:B------:R-:W1:Y:S01]  /*0080*/  LDCU UR6, c[0x0][0x39c] ;  /* 0x00007380ff0677ac */ /* 0x000e620008000800 */
[----:B------:R-:W-:Y:S01]  /*0090*/  ISETP.NE.U32.AND P2, PT, R15, RZ, PT ;  /* 0x000000ff0f00720c */ /* 0x000fe20003f45070 */
[----:B------:R-:W-:Y:S01]  /*00a0*/  BSSY.RECONVERGENT B0, `(.L_x_0) ;  /* 0x0000047000007945 */ /* 0x000fe20003800200 */
[C---:B------:R-:W-:Y:S02]  /*00b0*/  ISETP.GE.U32.AND P0, PT, R0.reuse, UR4, PT ;  /* 0x0000000400007c0c */ /* 0x040fe4000bf06070 */
[----:B------:R-:W-:Y:S01]  /*00c0*/  VIMNMX.U32 R5, PT, PT, R0, UR4, !PT ;  /* 0x0000000400057c48 */ /* 0x000fe2000ffe0000 */
[----:B------:R-:W2:Y:S01]  /*00d0*/  LDCU.64 UR4, c[0x0][0x358] ;  /* 0x00006b00ff0477ac */ /* 0x000ea20008000a00 */
[----:B0-----:R-:W0:Y:S02]  /*00e0*/  MUFU.RCP R6, R6 ;  /* 0x0000000600067308 */ /* 0x001e240000001000 */
[----:B0-----:R-:W-:-:S06]  /*00f0*/  VIADD R2, R6, 0xffffffe ;  /* 0x0ffffffe06027836 */ /* 0x001fcc0000000000 */
[----:B------:R0:W3:Y:S02]  /*0100*/  F2I.FTZ.U32.TRUNC.NTZ R3, R2 ;  /* 0x0000000200037305 */ /* 0x0000e4000021f000 */
[----:B0-----:R-:W-:Y:S02]  /*0110*/  IMAD.MOV.U32 R2, RZ, RZ, RZ ;  /* 0x000000ffff027224 */ /* 0x001fe400078e00ff */
[----:B---3--:R-:W-:-:S04]  /*0120*/  IMAD.MOV R4, RZ, RZ, -R3 ;  /* 0x000000ffff047224 */ /* 0x008fc800078e0a03 */
[----:B------:R-:W-:Y:S01]  /*0130*/  IMAD R7, R4, R15, RZ ;  /* 0x0000000f04077224 */ /* 0x000fe200078e02ff */
[----:B------:R-:W-:-:S03]  /*0140*/  SEL R4, RZ, 0x1, P0 ;  /* 0x00000001ff047807 */ /* 0x000fc60000000000 */
[----:B------:R-:W-:Y:S01]  /*0150*/  IMAD.HI.U32 R3, R3, R7, R2 ;  /* 0x0000000703037227 */ /* 0x000fe200078e0002 */
[----:B------:R-:W-:-:S05]  /*0160*/  IADD3 R0, PT, PT, R5, -R0, -R4 ;  /* 0x8000000005007210 */ /* 0x000fca0007ffe804 */
[----:B------:R-:W-:-:S04]  /*0170*/  IMAD.HI.U32 R3, R3, R0, RZ ;  /* 0x0000000003037227 */ /* 0x000fc800078e00ff */
[----:B------:R-:W-:-:S04]  /*0180*/  IMAD.MOV R2, RZ, RZ, -R3 ;  /* 0x000000ffff027224 */ /* 0x000fc800078e0a03 */
[----:B------:R-:W-:-:S05]  /*0190*/  IMAD R0, R15, R2, R0 ;  /* 0x000000020f007224 */ /* 0x000fca00078e0200 */
[----:B------:R-:W-:-:S13]  /*01a0*/  ISETP.GE.U32.AND P0, PT, R0, R15, PT ;  /* 0x0000000f0000720c */ /* 0x000fda0003f06070 */
[----:B------:R-:W-:Y:S01]  /*01b0*/  @P0 IADD3 R0, PT, PT, R0, -R15, RZ ;  /* 0x8000000f00000210 */ /* 0x000fe20007ffe0ff */
[----:B------:R-:W-:-:S03]  /*01c0*/  @P0 VIADD R3, R3, 0x1 ;  /* 0x0000000103030836 */ /* 0x000fc60000000000 */
[----:B------:R-:W-:-:S13]  /*01d0*/  ISETP.GE.U32.AND P1, PT, R0, R15, PT ;  /* 0x0000000f0000720c */ /* 0x000fda0003f26070 */
[----:B------:R-:W-:Y:S01]  /*01e0*/  @P1 VIADD R3, R3, 0x1 ;  /* 0x0000000103031836 */ /* 0x000fe20000000000 */
[----:B------:R-:W-:-:S04]  /*01f0*/  @!P2 LOP3.LUT R3, RZ, R15, RZ, 0x33, !PT ;  /* 0x0000000fff03a212 */ /* 0x000fc800078e33ff */
[----:B------:R-:W-:-:S04]  /*0200*/  IADD3 R6, PT, PT, R4, R3, RZ ;  /* 0x0000000304067210 */ /* 0x000fc80007ffe0ff */
[C---:B------:R-:W-:Y:S02]  /*0210*/  LOP3.LUT R0, R6.reuse, 0x3, RZ, 0xc0, !PT ;  /* 0x0000000306007812 */ /* 0x040fe400078ec0ff */
[----:B------:R-:W-:Y:S02]  /*0220*/  ISETP.GE.U32.AND P4, PT, R6, 0x3, PT ;  /* 0x000000030600780c */ /* 0x000fe40003f86070 */
[----:B------:R-:W-:-:S13]  /*0230*/  ISETP.NE.AND P0, PT, R0, 0x3, PT ;  /* 0x000000030000780c */ /* 0x000fda0003f05270 */
[----:B-12---:R-:W-:Y:S05]  /*0240*/  @!P0 BRA `(.L_x_1) ;  /* 0x0000000000b08947 */ /* 0x006fea0003800000 */
[----:B------:R-:W0:Y:S01]  /*0250*/  LDC R11, c[0x0][0x398] ;  /* 0x0000e600ff0b7b82 */ /* 0x000e220000000800 */
[----:B------:R-:W-:-:S07]  /*0260*/  IADD3 R6, PT, PT, R6, 0x1, RZ ;  /* 0x0000000106067810 */ /* 0x000fce0007ffe0ff */
[----:B------:R-:W1:Y:S08]  /*0270*/  LDC.64 R4, c[0x0][0x380] ;  /* 0x0000e000ff047b82 */ /* 0x000e700000000a00 */
[----:B------:R-:W2:Y:S01]  /*0280*/  LDC R7, c[0x0][0x398] ;  /* 0x0000e600ff077b82 */ /* 0x000ea20000000800 */
[----:B0-----:R-:W-:-:S07]  /*0290*/  IABS R0, R11 ;  /* 0x0000000b00007213 */ /* 0x001fce0000000000 */
[----:B------:R-:W0:Y:S01]  /*02a0*/  LDC.64 R2, c[0x0][0x390] ;  /* 0x0000e400ff027b82 */ /* 0x000e220000000a00 */
[----:B------:R-:W-:Y:S01]  /*02b0*/  ISETP.NE.AND P1, PT, R11, RZ, PT ;  /* 0x000000ff0b00720c */ /* 0x000fe20003f25270 */
[----:B------:R-:W3:Y:S01]  /*02c0*/  I2F.RP R10, R0 ;  /* 0x00000000000a7306 */ /* 0x000ee20000209400 */
[----:B-1----:R-:W-:-:S07]  /*02d0*/  IMAD.WIDE.U32 R4, R18, 0x4, R4 ;  /* 0x0000000412047825 */ /* 0x002fce00078e0004 */
[----:B---3--:R-:W1:Y:S02]  /*02e0*/  MUFU.RCP R10, R10 ;  /* 0x0000000a000a7308 */ /* 0x008e640000001000 */
[----:B-1----:R-:W-:Y:S01]  /*02f0*/  VIADD R8, R10, 0xffffffe ;  /* 0x0ffffffe0a087836 */ /* 0x002fe20000000000 */
[----:B------:R-:W-:-:S05]  /*0300*/  LOP3.LUT R10, R6, 0x3, RZ, 0xc0, !PT ;  /* 0x00000003060a7812 */ /* 0x000fca00078ec0ff */
[----:B------:R1:W3:Y:S02]  /*0310*/  F2I.FTZ.U32.TRUNC.NTZ R9, R8 ;  /* 0x0000000800097305 */ /* 0x0002e4000021f000 */
[----:B-1----:R-:W-:Y:S02]  /*0320*/  IMAD.MOV.U32 R8, RZ, RZ, RZ ;  /* 0x000000ffff087224 */ /* 0x002fe400078e00ff */
[----:B---3--:R-:W-:-:S04]  /*0330*/  IMAD.MOV R13, RZ, RZ, -R9 ;  /* 0x000000ffff0d7224 */ /* 0x008fc800078e0a09 */
[----:B------:R-:W-:-:S04]  /*0340*/  IMAD R13, R13, R0, RZ ;  /* 0x000000000d0d7224 */ /* 0x000fc800078e02ff */
[----:B------:R-:W-:Y:S01]  /*0350*/  IMAD.HI.U32 R6, R9, R13, R8 ;  /* 0x0000000d09067227 */ /* 0x000fe200078e0008 */
[----:B------:R-:W-:-:S03]  /*0360*/  LOP3.LUT R8, RZ, R11, RZ, 0x33, !PT ;  /* 0x0000000bff087212 */ /* 0x000fc600078e33ff */
[----:B0-2---:R-:W-:-:S07]  /*0370*/  IMAD.MOV R9, RZ, RZ, -R10 ;  /* 0x000000ffff097224 */ /* 0x005fce00078e0a0a */
.L_x_2:
[----:B0-----:R0:W2:Y:S01]  /*0380*/  LDG.E.CONSTANT R13, desc[UR4][R4.64] ;  /* 0x00000004040d7981 */ /* 0x0010a2000c1e9900 */
[----:B------:R-:W-:Y:S02]  /*0390*/  IABS R11, R18 ;  /* 0x00000012000b7213 */ /* 0x000fe40000000000 */
[----:B------:R-:W-:Y:S02]  /*03a0*/  IABS R14, R7 ;  /* 0x00000007000e7213 */ /* 0x000fe40000000000 */
[----:B------:R-:W-:Y:S01]  /*03b0*/  IADD3 R9, PT, PT, R9, 0x1, RZ ;  /* 0x0000000109097810 */ /* 0x000fe20007ffe0ff */
[----:B------:R-:W-:-:S04]  /*03c0*/  IMAD.HI.U32 R10, R6, R11, RZ ;  /* 0x0000000b060a7227 */ /* 0x000fc800078e00ff */
[----:B0-----:R-:W-:Y:S01]  /*03d0*/  IMAD.WIDE.U32 R4, R15, 0x4, R4 ;  /* 0x000000040f047825 */ /* 0x001fe200078e0004 */
[----:B------:R-:W-:-:S05]  /*03e0*/  IADD3 R12, PT, PT, -R10, RZ, RZ ;  /* 0x000000ff0a0c7210 */ /* 0x000fca0007ffe1ff */
[----:B------:R-:W-:-:S05]  /*03f0*/  IMAD R11, R14, R12, R11 ;  /* 0x0000000c0e0b7224 */ /* 0x000fca00078e020b */
[----:B------:R-:W-:-:S13]  /*0400*/  ISETP.GT.U32.AND P2, PT, R0, R11, PT ;  /* 0x0000000b0000720c */ /* 0x000fda0003f44070 */
[----:B------:R-:W-:Y:S02]  /*0410*/  @!P2 IMAD.IADD R11, R11, 0x1, -R14 ;  /* 0x000000010b0ba824 */ /* 0x000fe400078e0a0e */
[----:B------:R-:W-:-:S03]  /*0420*/  @!P2 VIADD R10, R10, 0x1 ;  /* 0x000000010a0aa836 */ /* 0x000fc60000000000 */
[----:B------:R-:W-:Y:S02]  /*0430*/  ISETP.GE.U32.AND P0, PT, R11, R0, PT ;  /* 0x000000000b00720c */ /* 0x000fe40003f06070 */
[----:B------:R-:W-:-:S04]  /*0440*/  LOP3.LUT R11, R18, R7, RZ, 0x3c, !PT ;  /* 0x00000007120b7212 */ /* 0x000fc800078e3cff */
[----:B------:R-:W-:-:S07]  /*0450*/  ISETP.GE.AND P3, PT, R11, RZ, PT ;  /* 0x000000ff0b00720c */ /* 0x000fce0003f66270 */
[----:B------:R-:W-:Y:S02]  /*0460*/  @P0 IADD3 R10, PT, PT, R10, 0x1, RZ ;  /* 0x000000010a0a0810 */ /* 0x000fe40007ffe0ff */
[----:B------:R-:W-:-:S04]  /*0470*/  ISETP.NE.AND P0, PT, R9, RZ, PT ;  /* 0x000000ff0900720c */ /* 0x000fc80003f05270 */
[----:B------:R-:W-:-:S05]  /*0480*/  @!P3 IMAD.MOV R10, RZ, RZ, -R10 ;  /* 0x000000ffff0ab224 */ /* 0x000fca00078e0a0a */
[----:B------:R-:W-:-:S05]  /*0490*/  SEL R10, R8, R10, !P1 ;  /* 0x0000000a080a7207 */ /* 0x000fca0004800000 */
[----:B------:R-:W-:-:S04]  /*04a0*/  IMAD.MOV R11, RZ, RZ, -R10 ;  /* 0x000000ffff0b7224 */ /* 0x000fc800078e0a0a */
[--C-:B------:R-:W-:Y:S02]  /*04b0*/  IMAD R11, R7, R11, R18.reuse ;  /* 0x0000000b070b7224 */ /* 0x100fe400078e0212 */
[----:B------:R-:W-:Y:S02]  /*04c0*/  IMAD.IADD R18, R15, 0x1, R18 ;  /* 0x000000010f127824 */ /* 0x000fe400078e0212 */
[----:B------:R-:W-:-:S04]  /*04d0*/  IMAD R11, R10, UR6, R11 ;  /* 0x000000060a0b7c24 */ /* 0x000fc8000f8e020b */
[----:B------:R-:W-:-:S05]  /*04e0*/  IMAD.WIDE R10, R11, 0x4, R2 ;  /* 0x000000040b0a7825 */ /* 0x000fca00078e0202 */
[----:B--2---:R0:W-:Y:S01]  /*04f0*/  STG.E desc[UR4][R10.64], R13 ;  /* 0x0000000d0a007986 */ /* 0x0041e2000c101904 */
[----:B------:R-:W-:Y:S05]  /*0500*/  @P0 BRA `(.L_x_2) ;  /* 0xfffffffc009c0947 */ /* 0x000fea000383ffff */
.L_x_1:
[----:B------:R-:W-:Y:S05]  /*0510*/  BSYNC.RECONVERGENT B0 ;  /* 0x0000000000007941 */ /* 0x000fea0003800200 */
.L_x_0:
[----:B------:R-:W-:Y:S05]  /*0520*/  @!P4 EXIT ;  /* 0x000000000000c94d */ /* 0x000fea0003800000 */
[----:B------:R-:W1:Y:S01]  /*0530*/  LDC R0, c[0x0][0x398] ;  /* 0x0000e600ff007b82 */ /* 0x000e620000000800 */
[----:B------:R-:W2:Y:S01]  /*0540*/  LDCU UR6, c[0x0][0x39c] ;  /* 0x00007380ff0677ac */ /* 0x000ea20008000800 */
[----:B------:R-:W3:Y:S06]  /*0550*/  LDCU UR7, c[0x0][0x388] ;  /* 0x00007100ff0777ac */ /* 0x000eec0008000800 */
[----:B------:R-:W4:Y:S08]  /*0560*/  LDC R16, c[0x0][0x398] ;  /* 0x0000e600ff107b82 */ /* 0x000f300000000800 */
[----:B------:R-:W0:Y:S01]  /*0570*/  LDC.64 R2, c[0x0][0x390] ;  /* 0x0000e400ff027b82 */ /* 0x000e220000000a00 */
[----:B-1----:R-:W-:-:S07]  /*0580*/  IABS R0, R0 ;  /* 0x0000000000007213 */ /* 0x002fce0000000000 */
[----:B------:R-:W1:Y:S01]  /*0590*/  LDC.64 R4, c[0x0][0x380] ;  /* 0x0000e000ff047b82 */ /* 0x000e620000000a00 */
[----:B------:R-:W5:Y:S08]  /*05a0*/  I2F.RP R8, R0 ;  /* 0x0000000000087306 */ /* 0x000f700000209400 */
[----:B-----5:R-:W5:Y:S02]  /*05b0*/  MUFU.RCP R8, R8 ;  /* 0x0000000800087308 */ /* 0x020f640000001000 */
[----:B-----5:R-:W-:-:S06]  /*05c0*/  VIADD R6, R8, 0xffffffe ;  /* 0x0ffffffe08067836 */ /* 0x020fcc0000000000 */
[----:B------:R5:W2:Y:S02]  /*05d0*/  F2I.FTZ.U32.TRUNC.NTZ R7, R6 ;  /* 0x0000000600077305 */ /* 0x000aa4000021f000 */
[----:B-----5:R-:W-:Y:S01]  /*05e0*/  IMAD.MOV.U32 R6, RZ, RZ, RZ ;  /* 0x000000ffff067224 */ /* 0x020fe200078e00ff */
[----:B--2---:R-:W-:-:S05]  /*05f0*/  IADD3 R9, PT, PT, RZ, -R7, RZ ;  /* 0x80000007ff097210 */ /* 0x004fca0007ffe0ff */
[----:B------:R-:W-:-:S04]  /*0600*/  IMAD R9, R9, R0, RZ ;  /* 0x0000000009097224 */ /* 0x000fc800078e02ff */
[----:B01-34-:R-:W-:-:S07]  /*0610*/  IMAD.HI.U32 R14, R7, R9, R6 ;  /* 0x00000009070e7227 */ /* 0x01bfce00078e0006 */
.L_x_3:
[----:B------:R-:W-:Y:S02]  /*0620*/  IMAD.IADD R27, R15, 0x1, R18 ;  /* 0x000000010f1b7824 */ /* 0x000fe400078e0212 */
[----:B0-----:R-:W-:-:S03]  /*0630*/  IMAD.WIDE.U32 R8, R18, 0x4, R4 ;  /* 0x0000000412087825 */ /* 0x001fc600078e0004 */
[C---:B------:R-:W-:Y:S01]  /*0640*/  IADD3 R13, PT, PT, R27.reuse, R15, RZ ;  /* 0x0000000f1b0d7210 */ /* 0x040fe20007ffe0ff */
[----:B------:R-:W-:Y:S01]  /*0650*/  IMAD.WIDE.U32 R20, R27, 0x4, R4 ;  /* 0x000000041b147825 */ /* 0x000fe200078e0004 */
[----:B------:R0:W2:Y:S03]  /*0660*/  LDG.E.CONSTANT R19, desc[UR4][R8.64] ;  /* 0x0000000408137981 */ /* 0x0000a6000c1e9900 */
[C---:B------:R-:W-:Y:S02]  /*0670*/  IMAD.IADD R17, R13.reuse, 0x1, R15 ;  /* 0x000000010d117824 */ /* 0x040fe400078e020f */
[--C-:B------:R-:W-:Y:S01]  /*0680*/  IMAD.WIDE.U32 R10, R13, 0x4, R4.reuse ;  /* 0x000000040d0a7825 */ /* 0x100fe200078e0004 */
[----:B------:R-:W3:Y:S03]  /*0690*/  LDG.E.CONSTANT R21, desc[UR4][R20.64] ;  /* 0x0000000414157981 */ /* 0x000ee6000c1e9900 */
[----:B------:R-:W-:Y:S01]  /*06a0*/  IMAD.WIDE.U32 R6, R17, 0x4, R4 ;  /* 0x0000000411067825 */ /* 0x000fe200078e0004 */
[----:B------:R1:W4:Y:S04]  /*06b0*/  LDG.E.CONSTANT R23, desc[UR4][R10.64] ;  /* 0x000000040a177981 */ /* 0x000328000c1e9900 */
[----:B------:R5:W4:Y:S01]  /*06c0*/  LDG.E.CONSTANT R25, desc[UR4][R6.64] ;  /* 0x0000000406197981 */ /* 0x000b22000c1e9900 */
[----:B------:R-:W-:-:S04]  /*06d0*/  IABS R22, R16 ;  /* 0x0000001000167213 */ /* 0x000fc80000000000 */
[----:B------:R-:W0:Y:S08]  /*06e0*/  I2F.RP R24, R22 ;  /* 0x0000001600187306 */ /* 0x000e300000209400 */
[----:B0-----:R-:W0:Y:S01]  /*06f0*/  MUFU.RCP R24, R24 ;  /* 0x0000001800187308 */ /* 0x001e220000001000 */
[----:B------:R-:W-:-:S05]  /*0700*/  IABS R29, R18 ;  /* 0x00000012001d7213 */ /* 0x000fca0000000000 */
[----:B------:R-:W-:Y:S01]  /*0710*/  IMAD.HI.U32 R12, R14, R29, RZ ;  /* 0x0000001d0e0c7227 */ /* 0x000fe200078e00ff */
[----:B0-----:R-:W-:-:S04]  /*0720*/  IADD3 R26, PT, PT, R24, 0xffffffe, RZ ;  /* 0x0ffffffe181a7810 */ /* 0x001fc80007ffe0ff */
[----:B------:R-:W5:Y:S01]  /*0730*/  F2I.FTZ.U32.TRUNC.NTZ R9, R26 ;  /* 0x0000001a00097305 */ /* 0x000f62000021f000 */
[----:B-1----:R-:W-:-:S04]  /*0740*/  IMAD.MOV R11, RZ, RZ, -R12 ;  /* 0x000000ffff0b7224 */ /* 0x002fc800078e0a0c */
[----:B------:R-:W-:-:S05]  /*0750*/  IMAD R11, R22, R11, R29 ;  /* 0x0000000b160b7224 */ /* 0x000fca00078e021d */
[----:B------:R-:W-:Y:S02]  /*0760*/  ISETP.GT.U32.AND P2, PT, R0, R11, PT ;  /* 0x0000000b0000720c */ /* 0x000fe40003f44070 */
[----:B-----5:R-:W-:Y:S01]  /*0770*/  IADD3 R7, PT, PT, RZ, -R9, RZ ;  /* 0x80000009ff077210 */ /* 0x020fe20007ffe0ff */
[----:B------:R-:W-:-:S04]  /*0780*/  IMAD.MOV.U32 R8, RZ, RZ, RZ ;  /* 0x000000ffff087224 */ /* 0x000fc800078e00ff */
[----:B------:R-:W-:Y:S01]  /*0790*/  IMAD R7, R7, R22, RZ ;  /* 0x0000001607077224 */ /* 0x000fe200078e02ff */
[----:B------:R-:W-:-:S03]  /*07a0*/  IABS R29, R27 ;  /* 0x0000001b001d7213 */ /* 0x000fc60000000000 */
[----:B------:R-:W-:Y:S01]  /*07b0*/  IMAD.HI.U32 R14, R9, R7, R8 ;  /* 0x00000007090e7227 */ /* 0x000fe200078e0008 */
[----:B------:R-:W-:Y:S02]  /*07c0*/  IABS R10, R13 ;  /* 0x0000000d000a7213 */ /* 0x000fe40000000000 */
[----:B------:R-:W-:-:S03]  /*07d0*/  @!P2 IADD3 R11, PT, PT, R11, -R22, RZ ;  /* 0x800000160b0ba210 */ /* 0x000fc60007ffe0ff */
[C---:B------:R-:W-:Y:S01]  /*07e0*/  IMAD.HI.U32 R8, R14.reuse, R29, RZ ;  /* 0x0000001d0e087227 */ /* 0x040fe200078e00ff */
[----:B------:R-:W-:Y:S02]  /*07f0*/  IABS R9, R17 ;  /* 0x0000001100097213 */ /* 0x000fe40000000000 */
[----:B------:R-:W-:Y:S01]  /*0800*/  ISETP.GE.U32.AND P0, PT, R11, R0, PT ;  /* 0x000000000b00720c */ /* 0x000fe20003f06070 */
[----:B------:R-:W-:-:S04]  /*0810*/  IMAD.HI.U32 R7, R14, R10, RZ ;  /* 0x0000000a0e077227 */ /* 0x000fc800078e00ff */
[----:B------:R-:W-:Y:S01]  /*0820*/  IMAD.MOV R11, RZ, RZ, -R8 ;  /* 0x000000ffff0b7224 */ /* 0x000fe200078e0a08 */
[----:B------:R-:W-:Y:S01]  /*0830*/  IADD3 R20, PT, PT, -R7, RZ, RZ ;  /* 0x000000ff07147210 */ /* 0x000fe20007ffe1ff */
[----:B------:R-:W-:-:S04]  /*0840*/  IMAD.HI.U32 R6, R14, R9, RZ ;  /* 0x000000090e067227 */ /* 0x000fc800078e00ff */
[C---:B------:R-:W-:Y:S02]  /*0850*/  IMAD R11, R22.reuse, R11, R29 ;  /* 0x0000000b160b7224 */ /* 0x040fe400078e021d */
[----:B------:R-:W-:Y:S02]  /*0860*/  IMAD.MOV.U32 R0, RZ, RZ, R22 ;  /* 0x000000ffff007224 */ /* 0x000fe400078e0016 */
[----:B------:R-:W-:Y:S01]  /*0870*/  IMAD R29, R22, R20, R10 ;  /* 0x00000014161d7224 */ /* 0x000fe200078e020a */
[----:B------:R-:W-:Y:S02]  /*0880*/  IADD3 R10, PT, PT, -R6, RZ, RZ ;  /* 0x000000ff060a7210 */ /* 0x000fe40007ffe1ff */
[----:B------:R-:W-:-:S03]  /*0890*/  ISETP.GT.U32.AND P6, PT, R0, R11, PT ;  /* 0x0000000b0000720c */ /* 0x000fc60003fc4070 */
[----:B------:R-:W-:Y:S01]  /*08a0*/  IMAD R9, R22, R10, R9 ;  /* 0x0000000a16097224 */ /* 0x000fe200078e0209 */
[----:B------:R-:W-:-:S04]  /*08b0*/  ISETP.GT.U32.AND P5, PT, R0, R29, PT ;  /* 0x0000001d0000720c */ /* 0x000fc80003fa4070 */
[----:B------:R-:W-:-:S05]  /*08c0*/  ISETP.GT.U32.AND P1, PT, R0, R9, PT ;  /* 0x000000090000720c */ /* 0x000fca0003f24070 */
[----:B------:R-:W-:Y:S01]  /*08d0*/  @!P6 IMAD.IADD R11, R11, 0x1, -R22 ;  /* 0x000000010b0be824 */ /* 0x000fe200078e0a16 */
[----:B------:R-:W-:-:S04]  /*08e0*/  LOP3.LUT R10, R18, R16, RZ, 0x3c, !PT ;  /* 0x00000010120a7212 */ /* 0x000fc800078e3cff */
[----:B------:R-:W-:Y:S01]  /*08f0*/  ISETP.GE.U32.AND P4, PT, R11, R0, PT ;  /* 0x000000000b00720c */ /* 0x000fe20003f86070 */
[----:B------:R-:W-:Y:S01]  /*0900*/  @!P2 VIADD R12, R12, 0x1 ;  /* 0x000000010c0ca836 */ /* 0x000fe20000000000 */
[----:B------:R-:W-:Y:S02]  /*0910*/  ISETP.GE.AND P3, PT, R10, RZ, PT ;  /* 0x000000ff0a00720c */ /* 0x000fe40003f66270 */
[----:B------:R-:W-:Y:S02]  /*0920*/  @!P1 IADD3 R9, PT, PT, R9, -R22, RZ ;  /* 0x8000001609099210 */ /* 0x000fe40007ffe0ff */
[----:B------:R-:W-:Y:S02]  /*0930*/  LOP3.LUT R10, R27, R16, RZ, 0x3c, !PT ;  /* 0x000000101b0a7212 */ /* 0x000fe400078e3cff */
[----:B------:R-:W-:Y:S01]  /*0940*/  @!P5 IADD3 R29, PT, PT, R29, -R22, RZ ;  /* 0x800000161d1dd210 */ /* 0x000fe20007ffe0ff */
[----:B------:R-:W-:Y:S01]  /*0950*/  @P0 VIADD R12, R12, 0x1 ;  /* 0x000000010c0c0836 */ /* 0x000fe20000000000 */
[----:B------:R-:W-:-:S02]  /*0960*/  @!P6 IADD3 R8, PT, PT, R8, 0x1, RZ ;  /* 0x000000010808e810 */ /* 0x000fc40007ffe0ff */
[-C--:B------:R-:W-:Y:S02]  /*0970*/  ISETP.GE.U32.AND P0, PT, R9, R0.reuse, PT ;  /* 0x000000000900720c */ /* 0x080fe40003f06070 */
[----:B------:R-:W-:Y:S02]  /*0980*/  ISETP.GE.AND P6, PT, R10, RZ, PT ;  /* 0x000000ff0a00720c */ /* 0x000fe40003fc6270 */
[----:B------:R-:W-:Y:S02]  /*0990*/  ISETP.GE.U32.AND P2, PT, R29, R0, PT ;  /* 0x000000001d00720c */ /* 0x000fe40003f46070 */
[-C--:B------:R-:W-:Y:S02]  /*09a0*/  LOP3.LUT R9, R13, R16.reuse, RZ, 0x3c, !PT ;  /* 0x000000100d097212 */ /* 0x080fe400078e3cff */
[----:B------:R-:W-:Y:S01]  /*09b0*/  LOP3.LUT R10, R17, R16, RZ, 0x3c, !PT ;  /* 0x00000010110a7212 */ /* 0x000fe200078e3cff */
[----:B------:R-:W-:Y:S01]  /*09c0*/  @!P5 VIADD R7, R7, 0x1 ;  /* 0x000000010707d836 */ /* 0x000fe20000000000 */
[----:B------:R-:W-:-:S02]  /*09d0*/  @P4 IADD3 R8, PT, PT, R8, 0x1, RZ ;  /* 0x0000000108084810 */ /* 0x000fc40007ffe0ff */
[----:B------:R-:W-:Y:S02]  /*09e0*/  ISETP.GE.AND P5, PT, R9, RZ, PT ;  /* 0x000000ff0900720c */ /* 0x000fe40003fa6270 */
[----:B------:R-:W-:Y:S01]  /*09f0*/  ISETP.GE.AND P4, PT, R10, RZ, PT ;  /* 0x000000ff0a00720c */ /* 0x000fe20003f86270 */
[----:B------:R-:W-:Y:S02]  /*0a00*/  @!P1 VIADD R6, R6, 0x1 ;  /* 0x0000000106069836 */ /* 0x000fe40000000000 */
[----:B------:R-:W-:Y:S02]  /*0a10*/  @P2 IADD3 R7, PT, PT, R7, 0x1, RZ ;  /* 0x0000000107072810 */ /* 0x000fe40007ffe0ff */
[----:B------:R-:W-:Y:S01]  /*0a20*/  @P0 VIADD R6, R6, 0x1 ;  /* 0x0000000106060836 */ /* 0x000fe20000000000 */
[----:B------:R-:W-:Y:S01]  /*0a30*/  ISETP.NE.AND P1, PT, R16, RZ, PT ;  /* 0x000000ff1000720c */ /* 0x000fe20003f25270 */
[----:B------:R-:W-:Y:S01]  /*0a40*/  @!P6 IMAD.MOV R8, RZ, RZ, -R8 ;  /* 0x000000ffff08e224 */ /* 0x000fe200078e0a08 */
[----:B------:R-:W-:-:S02]  /*0a50*/  LOP3.LUT R11, RZ, R16, RZ, 0x33, !PT ;  /* 0x00000010ff0b7212 */ /* 0x000fc400078e33ff */
[----:B------:R-:W-:Y:S02]  /*0a60*/  @!P3 IADD3 R12, PT, PT, -R12, RZ, RZ ;  /* 0x000000ff0c0cb210 */ /* 0x000fe40007ffe1ff */
[----:B------:R-:W-:Y:S01]  /*0a70*/  @!P5 IADD3 R7, PT, PT, -R7, RZ, RZ ;  /* 0x000000ff0707d210 */ /* 0x000fe20007ffe1ff */
[----:B------:R-:W-:Y:S01]  /*0a80*/  @!P4 IMAD.MOV R6, RZ, RZ, -R6 ;  /* 0x000000ffff06c224 */ /* 0x000fe200078e0a06 */
[C---:B------:R-:W-:Y:S02]  /*0a90*/  SEL R9, R11.reuse, R12, !P1 ;  /* 0x0000000c0b097207 */ /* 0x040fe40004800000 */
[C---:B------:R-:W-:Y:S02]  /*0aa0*/  SEL R8, R11.reuse, R8, !P1 ;  /* 0x000000080b087207 */ /* 0x040fe40004800000 */
[C---:B------:R-:W-:Y:S02]  /*0ab0*/  SEL R7, R11.reuse, R7, !P1 ;  /* 0x000000070b077207 */ /* 0x040fe40004800000 */
[----:B------:R-:W-:-:S02]  /*0ac0*/  SEL R6, R11, R6, !P1 ;  /* 0x000000060b067207 */ /* 0x000fc40004800000 */
[----:B------:R-:W-:Y:S01]  /*0ad0*/  IADD3 R11, PT, PT, -R9, RZ, RZ ;  /* 0x000000ff090b7210 */ /* 0x000fe20007ffe1ff */
[----:B------:R-:W-:Y:S01]  /*0ae0*/  IMAD.MOV R10, RZ, RZ, -R8 ;  /* 0x000000ffff0a7224 */ /* 0x000fe200078e0a08 */
[----:B------:R-:W-:Y:S01]  /*0af0*/  IADD3 R12, PT, PT, -R7, RZ, RZ ;  /* 0x000000ff070c7210 */ /* 0x000fe20007ffe1ff */
[----:B------:R-:W-:Y:S02]  /*0b00*/  IMAD.MOV R20, RZ, RZ, -R6 ;  /* 0x000000ffff147224 */ /* 0x000fe400078e0a06 */
[C---:B------:R-:W-:Y:S02]  /*0b10*/  IMAD R18, R16.reuse, R11, R18 ;  /* 0x0000000b10127224 */ /* 0x040fe400078e0212 */
[C---:B------:R-:W-:Y:S02]  /*0b20*/  IMAD R27, R16.reuse, R10, R27 ;  /* 0x0000000a101b7224 */ /* 0x040fe400078e021b */
[C---:B------:R-:W-:Y:S02]  /*0b30*/  IMAD R10, R16.reuse, R12, R13 ;  /* 0x0000000c100a7224 */ /* 0x040fe400078e020d */
[----:B------:R-:W-:-:S02]  /*0b40*/  IMAD R13, R16, R20, R17 ;  /* 0x00000014100d7224 */ /* 0x000fc400078e0211 */
[----:B------:R-:W-:Y:S02]  /*0b50*/  IMAD R9, R9, UR6, R18 ;  /* 0x0000000609097c24 */ /* 0x000fe4000f8e0212 */
[----:B------:R-:W-:Y:S02]  /*0b60*/  IMAD R27, R8, UR6, R27 ;  /* 0x00000006081b7c24 */ /* 0x000fe4000f8e021b */
[----:B------:R-:W-:Y:S02]  /*0b70*/  IMAD R11, R7, UR6, R10 ;  /* 0x00000006070b7c24 */ /* 0x000fe4000f8e020a */
[----:B------:R-:W-:Y:S02]  /*0b80*/  IMAD R13, R6, UR6, R13 ;  /* 0x00000006060d7c24 */ /* 0x000fe4000f8e020d */
[----:B------:R-:W-:-:S04]  /*0b90*/  IMAD.WIDE R6, R9, 0x4, R2 ;  /* 0x0000000409067825 */ /* 0x000fc800078e0202 */
[----:B------:R-:W-:-:S04]  /*0ba0*/  IMAD.WIDE R8, R27, 0x4, R2 ;  /* 0x000000041b087825 */ /* 0x000fc800078e0202 */
[----:B------:R-:W-:-:S04]  /*0bb0*/  IMAD.WIDE R10, R11, 0x4, R2 ;  /* 0x000000040b0a7825 */ /* 0x000fc800078e0202 */
[----:B------:R-:W-:Y:S01]  /*0bc0*/  IMAD.WIDE R12, R13, 0x4, R2 ;  /* 0x000000040d0c7825 */ /* 0x000fe200078e0202 */
[----:B------:R-:W-:-:S04]  /*0bd0*/  IADD3 R18, PT, PT, R17, R15, RZ ;  /* 0x0000000f11127210 */ /* 0x000fc80007ffe0ff */
[----:B------:R-:W-:Y:S01]  /*0be0*/  ISETP.GE.AND P0, PT, R18, UR7, PT ;  /* 0x0000000712007c0c */ /* 0x000fe2000bf06270 */
[----:B--2---:R0:W-:Y:S04]  /*0bf0*/  STG.E desc[UR4][R6.64], R19 ;  /* 0x0000001306007986 */ /* 0x0041e8000c101904 */
[----:B---3--:R0:W-:Y:S04]  /*0c00*/  STG.E desc[UR4][R8.64], R21 ;  /* 0x0000001508007986 */ /* 0x0081e8000c101904 */
[----:B----4-:R0:W-:Y:S04]  /*0c10*/  STG.E desc[UR4][R10.64], R23 ;  /* 0x000000170a007986 */ /* 0x0101e8000c101904 */
[----:B------:R0:W-:Y:S01]  /*0c20*/  STG.E desc[UR4][R12.64], R25 ;  /* 0x000000190c007986 */ /* 0x0001e2000c101904 */
[----:B------:R-:W-:Y:S05]  /*0c30*/  @!P0 BRA `(.L_x_3) ;  /* 0xfffffff800788947 */ /* 0x000fea000383ffff */
[----:B------:R-:W-:Y:S05]  /*0c40*/  EXIT ;  /* 0x000000000000794d */ /* 0x000fea0003800000 */
.L_x_4:
[----:B------:R-:W-:-:S00]  /*0c50*/  BRA `(.L_x_4) ;  /* 0xfffffffc00fc7947 */ /* 0x000fc0000383ffff */
[----:B------:R-:W-:-:S00]  /*0c60*/  NOP ;  /* 0x0000000000007918 */ /* 0x000fc00000000000 */
        /* <DEDUP_REMOVED lines=9> */
.L_x_13:


//--------------------- .text._Z16set1to2_kernel_4PKfiPfii --------------------------
	.section	.text._Z16set1to2_kernel_4PKfiPfii,"ax",@progbits
	.align	128
        .global         _Z16set1to2_kernel_4PKfiPfii
        .type           _Z16set1to2_kernel_4PKfiPfii,@function
        .size           _Z16set1to2_kernel_4PKfiPfii,(.L_x_14 - _Z16set1to2_kernel_4PKfiPfii)
        .other          _Z16set1to2_kernel_4PKfiPfii,@"STO_CUDA_ENTRY STV_DEFAULT"
_Z16set1to2_kernel_4PKfiPfii:
.text._Z16set1to2_kernel_4PKfiPfii:
[----:B------:R-:W-:Y:S01]  /*0000*/  LDC R1, c[0x0][0x37c] ;  /* 0x0000df00ff017b82 */ /* 0x000fe20000000800 */
[----:B------:R-:W0:Y:S07]  /*0010*/  LDCU UR4, c[0x0][0x370] ;  /* 0x00006e00ff0477ac */ /* 0x000e2e0008000800 */
[----:B------:R-:W0:Y:S01]  /*0020*/  LDC R0, c[0x0][0x360] ;  /* 0x0000d800ff007b82 */ /* 0x000e220000000800 */
[----:B------:R-:W1:Y:S07]  /*0030*/  LDCU.64 UR6, c[0x0][0x358] ;  /* 0x00006b00ff0677ac */ /* 0x000e6e0008000a00 */
[----:B------:R-:W2:Y:S08]  /*0040*/  LDC R10, c[0x0][0x388] ;  /* 0x0000e200ff0a7b82 */ /* 0x000eb00000000800 */
[----:B------:R-:W3:Y:S01]  /*0050*/  S2UR UR5, SR_CTAID.X ;  /* 0x00000000000579c3 */ /* 0x000ee20000002500 */
[----:B0-----:R-:W-:-:S04]  /*0060*/  IMAD R2, R0, UR4, RZ ;  /* 0x0000000400027c24 */ /* 0x001fc8000f8e02ff */
[----:B------:R-:W-:Y:S01]  /*0070*/  IMAD.SHL.U32 R3, R2, 0x4, RZ ;  /* 0x0000000402037824 */ /* 0x000fe200078e00ff */
[----:B--2---:R-:W-:-:S04]  /*0080*/  IABS R9, R10 ;  /* 0x0000000a00097213 */ /* 0x004fc80000000000 */
[-C--:B------:R-:W-:Y:S02]  /*0090*/  IABS R8, R3.reuse ;  /* 0x0000000300087213 */ /* 0x080fe40000000000 */
[----:B------:R-:W-:Y:S02]  /*00a0*/  IABS R11, R3 ;  /* 0x00000003000b7213 */ /* 0x000fe40000000000 */
[----:B------:R-:W0:Y:S08]  /*00b0*/  I2F.RP R6, R8 ;  /* 0x0000000800067306 */ /* 0x000e300000209400 */
[----:B0-----:R-:W0:Y:S02]  /*00c0*/  MUFU.RCP R6, R6 ;  /* 0x0000000600067308 */ /* 0x001e240000001000 */
[----:B0-----:R-:W-:-:S02]  /*00d0*/  VIADD R4, R6, 0xffffffe ;  /* 0x0ffffffe06047836 */ /* 0x001fc40000000000 */
[----:B------:R-:W-:-:S04]  /*00e0*/  IMAD.MOV R6, RZ, RZ, -R11 ;  /* 0x000000ffff067224 */ /* 0x000fc800078e0a0b */
[----:B------:R0:W2:Y:S02]  /*00f0*/  F2I.FTZ.U32.TRUNC.NTZ R5, R4 ;  /* 0x0000000400057305 */ /* 0x0000a4000021f000 */
[----:B0-----:R-:W-:Y:S01]  /*0100*/  IMAD.MOV.U32 R4, RZ, RZ, RZ ;  /* 0x000000ffff047224 */ /* 0x001fe200078e00ff */
[----:B--2---:R-:W-:-:S05]  /*0110*/  IADD3 R7, PT, PT, RZ, -R5, RZ ;  /* 0x80000005ff077210 */ /* 0x004fca0007ffe0ff */
[----:B------:R-:W-:-:S04]  /*0120*/  IMAD R7, R7, R8, RZ ;  /* 0x0000000807077224 */ /* 0x000fc800078e02ff */
[----:B------:R-:W-:-:S06]  /*0130*/  IMAD.HI.U32 R5, R5, R7, R4 ;  /* 0x0000000705057227 */ /* 0x000fcc00078e0004 */
[----:B------:R-:W-:-:S04]  /*0140*/  IMAD.HI.U32 R4, R5, R9, RZ ;  /* 0x0000000905047227 */ /* 0x000fc800078e00ff */
[----:B------:R-:W-:Y:S01]  /*0150*/  IMAD R5, R4, R6, R9 ;  /* 0x0000000604057224 */ /* 0x000fe200078e0209 */
[----:B------:R-:W-:-:S04]  /*0160*/  LOP3.LUT R6, R3, R10, RZ, 0x3c, !PT ;  /* 0x0000000a03067212 */ /* 0x000fc800078e3cff */
[----:B------:R-:W-:Y:S02]  /*0170*/  ISETP.GT.U32.AND P1, PT, R8, R5, PT ;  /* 0x000000050800720c */ /* 0x000fe40003f24070 */
[----:B------:R-:W-:-:S11]  /*0180*/  ISETP.GE.AND P2, PT, R6, RZ, PT ;  /* 0x000000ff0600720c */ /* 0x000fd60003f46270 */
[-C--:B------:R-:W-:Y:S01]  /*0190*/  @!P1 IADD3 R5, PT, PT, R5, -R8.reuse, RZ ;  /* 0x8000000805059210 */ /* 0x080fe20007ffe0ff */
[----:B------:R-:W-:Y:S01]  /*01a0*/  @!P1 VIADD R4, R4, 0x1 ;  /* 0x0000000104049836 */ /* 0x000fe20000000000 */
[----:B------:R-:W-:Y:S02]  /*01b0*/  ISETP.NE.AND P1, PT, R3, RZ, PT ;  /* 0x000000ff0300720c */ /* 0x000fe40003f25270 */
[----:B------:R-:W-:Y:S02]  /*01c0*/  ISETP.GE.U32.AND P0, PT, R5, R8, PT ;  /* 0x000000080500720c */ /* 0x000fe40003f06070 */
[----:B------:R-:W3:Y:S11]  /*01d0*/  S2R R5, SR_TID.X ;  /* 0x0000000000057919 */ /* 0x000ef60000002100 */
[----:B------:R-:W-:-:S05]  /*01e0*/  @P0 VIADD R4, R4, 0x1 ;  /* 0x0000000104040836 */ /* 0x000fca0000000000 */
[----:B------:R-:W-:Y:S02]  /*01f0*/  @!P2 IADD3 R4, PT, PT, -R4, RZ, RZ ;  /* 0x000000ff0404a210 */ /* 0x000fe40007ffe1ff */
[----:B------:R-:W-:-:S04]  /*0200*/  @!P1 LOP3.LUT R4, RZ, R3, RZ, 0x33, !PT ;  /* 0x00000003ff049212 */ /* 0x000fc800078e33ff */
[----:B------:R-:W-:Y:S01]  /*0210*/  ISETP.GE.AND P0, PT, R4, 0x1, PT ;  /* 0x000000010400780c */ /* 0x000fe20003f06270 */
[----:B---3--:R-:W-:-:S12]  /*0220*/  IMAD R6, R0, UR5, R5 ;  /* 0x0000000500067c24 */ /* 0x008fd8000f8e0205 */
[----:B-1----:R-:W-:Y:S05]  /*0230*/  @!P0 BRA `(.L_x_5) ;  /* 0x0000001000908947 */ /* 0x002fea0003800000 */
[----:B------:R-:W-:Y:S01]  /*0240*/  ISETP.NE.AND P0, PT, R4, 0x1, PT ;  /* 0x000000010400780c */ /* 0x000fe20003f05270 */
[----:B------:R-:W-:-:S12]  /*0250*/  IMAD.SHL.U32 R14, R6, 0x4, RZ ;  /* 0x00000004060e7824 */ /* 0x000fd800078e00ff */
[----:B------:R-:W-:Y:S05]  /*0260*/  @!P0 BRA `(.L_x_6) ;  /* 0x0000000800fc8947 */ /* 0x000fea0003800000 */
[----:B------:R-:W0:Y:S01]  /*0270*/  LDC R7, c[0x0][0x398] ;  /* 0x0000e600ff077b82 */ /* 0x000e220000000800 */
[----:B------:R-:W-:Y:S01]  /*0280*/  LOP3.LUT R20, R4, 0x7ffffffe, RZ, 0xc0, !PT ;  /* 0x7ffffffe04147812 */ /* 0x000fe200078ec0ff */
[----:B------:R-:W-:Y:S01]  /*0290*/  IMAD.MOV.U32 R16, RZ, RZ, RZ ;  /* 0x000000ffff107224 */ /* 0x000fe200078e00ff */
[----:B------:R-:W1:Y:S01]  /*02a0*/  LDCU UR8, c[0x0][0x39c] ;  /* 0x00007380ff0877ac */ /* 0x000e620008000800 */
[----:B------:R-:W-:Y:S02]  /*02b0*/  VIADD R21, R14, 0x1 ;  /* 0x000000010e157836 */ /* 0x000fe40000000000 */
[----:B------:R-:W-:Y:S01]  /*02c0*/  IMAD.MOV R20, RZ, RZ, -R20 ;  /* 0x000000ffff147224 */ /* 0x000fe200078e0a14 */
[----:B0-----:R-:W-:-:S04]  /*02d0*/  IABS R7, R7 ;  /* 0x0000000700077213 */ /* 0x001fc80000000000 */
[----:B------:R-:W0:Y:S08]  /*02e0*/  I2F.RP R8, R7 ;  /* 0x0000000700087306 */ /* 0x000e300000209400 */
[----:B0-----:R-:W0:Y:S02]  /*02f0*/  MUFU.RCP R8, R8 ;  /* 0x0000000800087308 */ /* 0x001e240000001000 */
[----:B0-----:R-:W-:-:S06]  /*0300*/  VIADD R9, R8, 0xffffffe ;  /* 0x0ffffffe08097836 */ /* 0x001fcc0000000000 */
[----:B------:R-:W0:Y:S02]  /*0310*/  F2I.FTZ.U32.TRUNC.NTZ R17, R9 ;  /* 0x0000000900117305 */ /* 0x000e24000021f000 */
[----:B0-----:R-:W-:-:S05]  /*0320*/  IADD3 R10, PT, PT, RZ, -R17, RZ ;  /* 0x80000011ff0a7210 */ /* 0x001fca0007ffe0ff */
[----:B------:R-:W-:-:S04]  /*0330*/  IMAD R11, R10, R7, RZ ;  /* 0x000000070a0b7224 */ /* 0x000fc800078e02ff */
[----:B------:R-:W-:Y:S01]  /*0340*/  IMAD.HI.U32 R16, R17, R11, R16 ;  /* 0x0000000b11107227 */ /* 0x000fe200078e0010 */
[----:B-1----:R-:W-:-:S07]  /*0350*/  IADD3 R17, PT, PT, R3, R14, RZ ;  /* 0x0000000e03117210 */ /* 0x002fce0007ffe0ff */
.L_x_7:
[----:B0-----:R-:W0:Y:S01]  /*0360*/  LDC.64 R12, c[0x0][0x380] ;  /* 0x0000e000ff0c7b82 */ /* 0x001e220000000a00 */
[----:B------:R-:W-:-:S07]  /*0370*/  VIADD R25, R21, 0xffffffff ;  /* 0xffffffff15197836 */ /* 0x000fce0000000000 */
[----:B------:R-:W1:Y:S01]  /*0380*/  LDC R24, c[0x0][0x398] ;  /* 0x0000e600ff187b82 */ /* 0x000e620000000800 */
[----:B0-----:R-:W-:-:S05]  /*0390*/  IMAD.WIDE R12, R25, 0x4, R12 ;  /* 0x00000004190c7825 */ /* 0x001fca00078e020c */
[----:B------:R0:W2:Y:S01]  /*03a0*/  LDG.E.128.CONSTANT R8, desc[UR6][R12.64] ;  /* 0x000000060c087981 */ /* 0x0000a2000c1e9d00 */
[----:B------:R-:W-:Y:S02]  /*03b0*/  IABS R22, R25 ;  /* 0x0000001900167213 */ /* 0x000fe40000000000 */
[----:B-1----:R-:W-:-:S03]  /*03c0*/  IABS R23, R24 ;  /* 0x0000001800177213 */ /* 0x002fc60000000000 */
[----:B------:R-:W-:Y:S01]  /*03d0*/  IMAD.HI.U32 R18, R16, R22, RZ ;  /* 0x0000001610127227 */ /* 0x000fe200078e00ff */
[----:B------:R-:W1:Y:S03]  /*03e0*/  I2F.RP R19, R23 ;  /* 0x0000001700137306 */ /* 0x000e660000209400 */
[----:B------:R-:W-:Y:S02]  /*03f0*/  IMAD.MOV R14, RZ, RZ, -R18 ;  /* 0x000000ffff0e7224 */ /* 0x000fe400078e0a12 */
[----:B0-----:R-:W-:-:S04]  /*0400*/  IMAD.WIDE R12, R3, 0x4, R12 ;  /* 0x00000004030c7825 */ /* 0x001fc800078e020c */
[----:B------:R-:W-:Y:S02]  /*0410*/  IMAD R22, R23, R14, R22 ;  /* 0x0000000e17167224 */ /* 0x000fe400078e0216 */
[----:B------:R-:W-:-:S03]  /*0420*/  HFMA2 R14, -RZ, RZ, 0, 0 ;  /* 0x00000000ff0e7431 */ /* 0x000fc600000001ff */
[----:B------:R-:W-:Y:S01]  /*0430*/  ISETP.GT.U32.AND P1, PT, R7, R22, PT ;  /* 0x000000160700720c */ /* 0x000fe20003f24070 */
[----:B-1----:R-:W0:-:S12]  /*0440*/  MUFU.RCP R19, R19 ;  /* 0x0000001300137308 */ /* 0x002e180000001000 */
[----:B------:R-:W-:Y:S02]  /*0450*/  @!P1 IMAD.IADD R22, R22, 0x1, -R23 ;  /* 0x0000000116169824 */ /* 0x000fe400078e0a17 */
[----:B------:R-:W-:Y:S01]  /*0460*/  @!P1 VIADD R18, R18, 0x1 ;  /* 0x0000000112129836 */ /* 0x000fe20000000000 */
[----:B0-----:R-:W-:Y:S02]  /*0470*/  IADD3 R15, PT, PT, R19, 0xffffffe, RZ ;  /* 0x0ffffffe130f7810 */ /* 0x001fe40007ffe0ff */
[----:B------:R-:W-:Y:S02]  /*0480*/  ISETP.GE.U32.AND P0, PT, R22, R7, PT ;  /* 0x000000071600720c */ /* 0x000fe40003f06070 */
[----:B------:R-:W-:Y:S02]  /*0490*/  MOV R7, R23 ;  /* 0x0000001700077202 */ /* 0x000fe40000000f00 */
[----:B------:R-:W0:Y:S09]  /*04a0*/  F2I.FTZ.U32.TRUNC.NTZ R15, R15 ;  /* 0x0000000f000f7305 */ /* 0x000e32000021f000 */
[----:B------:R-:W-:Y:S01]  /*04b0*/  @P0 VIADD R18, R18, 0x1 ;  /* 0x0000000112120836 */ /* 0x000fe20000000000 */
[----:B------:R-:W-:Y:S01]  /*04c0*/  ISETP.NE.AND P0, PT, R24, RZ, PT ;  /* 0x000000ff1800720c */ /* 0x000fe20003f05270 */
[----:B0-----:R-:W-:-:S04]  /*04d0*/  IMAD.MOV R16, RZ, RZ, -R15 ;  /* 0x000000ffff107224 */ /* 0x001fc800078e0a0f */
[----:B------:R-:W-:-:S04]  /*04e0*/  IMAD R27, R16, R23, RZ ;  /* 0x00000017101b7224 */ /* 0x000fc800078e02ff */
[----:B------:R-:W-:Y:S01]  /*04f0*/  IMAD.HI.U32 R16, R15, R27, R14 ;  /* 0x0000001b0f107227 */ /* 0x000fe200078e000e */
[----:B------:R-:W-:-:S05]  /*0500*/  IABS R15, R21 ;  /* 0x00000015000f7213 */ /* 0x000fca0000000000 */
[----:B------:R-:W-:-:S04]  /*0510*/  IMAD.HI.U32 R14, R16, R15, RZ ;  /* 0x0000000f100e7227 */ /* 0x000fc800078e00ff */
[----:B------:R-:W-:-:S04]  /*0520*/  IMAD.MOV R26, RZ, RZ, -R14 ;  /* 0x000000ffff1a7224 */ /* 0x000fc800078e0a0e */
[----:B------:R-:W-:Y:S01]  /*0530*/  IMAD R22, R23, R26, R15 ;  /* 0x0000001a17167224 */ /* 0x000fe200078e020f */
[-C--:B------:R-:W-:Y:S02]  /*0540*/  LOP3.LUT R15, R25, R24.reuse, RZ, 0x3c, !PT ;  /* 0x00000018190f7212 */ /* 0x080fe400078e3cff */
[----:B------:R-:W-:Y:S02]  /*0550*/  LOP3.LUT R26, R21, R24, RZ, 0x3c, !PT ;  /* 0x00000018151a7212 */ /* 0x000fe400078e3cff */
[----:B------:R-:W-:Y:S02]  /*0560*/  ISETP.GT.U32.AND P3, PT, R7, R22, PT ;  /* 0x000000160700720c */ /* 0x000fe40003f64070 */
[----:B------:R-:W-:Y:S01]  /*0570*/  ISETP.GE.AND P2, PT, R15, RZ, PT ;  /* 0x000000ff0f00720c */ /* 0x000fe20003f46270 */
[----:B------:R-:W-:Y:S02]  /*0580*/  IMAD.MOV.U32 R15, RZ, RZ, R18 ;  /* 0x000000ffff0f7224 */ /* 0x000fe400078e0012 */
[----:B------:R-:W0:Y:S08]  /*0590*/  LDC.64 R18, c[0x0][0x390] ;  /* 0x0000e400ff127b82 */ /* 0x000e300000000a00 */
[----:B------:R-:W-:-:S02]  /*05a0*/  @!P3 IADD3 R22, PT, PT, R22, -R23, RZ ;  /* 0x800000171616b210 */ /* 0x000fc40007ffe0ff */
[----:B------:R-:W-:Y:S01]  /*05b0*/  @!P2 IMAD.MOV R15, RZ, RZ, -R15 ;  /* 0x000000ffff0fa224 */ /* 0x000fe200078e0a0f */
[----:B------:R-:W-:Y:S02]  /*05c0*/  ISETP.GE.AND P2, PT, R26, RZ, PT ;  /* 0x000000ff1a00720c */ /* 0x000fe40003f46270 */
[----:B------:R-:W-:Y:S02]  /*05d0*/  ISETP.GE.U32.AND P1, PT, R22, R7, PT ;  /* 0x000000071600720c */ /* 0x000fe40003f26070 */
[----:B------:R-:W-:Y:S02]  /*05e0*/  LOP3.LUT R22, RZ, R24, RZ, 0x33, !PT ;  /* 0x00000018ff167212 */ /* 0x000fe400078e33ff */
[----:B------:R-:W-:Y:S02]  /*05f0*/  @!P3 IADD3 R14, PT, PT, R14, 0x1, RZ ;  /* 0x000000010e0eb810 */ /* 0x000fe40007ffe0ff */
[----:B------:R-:W-:-:S05]  /*0600*/  SEL R15, R22, R15, !P0 ;  /* 0x0000000f160f7207 */ /* 0x000fca0004000000 */
[----:B------:R-:W-:Y:S02]  /*0610*/  IMAD.MOV R26, RZ, RZ, -R15 ;  /* 0x000000ffff1a7224 */ /* 0x000fe400078e0a0f */
[----:B------:R-:W-:Y:S02]  /*0620*/  @P1 VIADD R14, R14, 0x1 ;  /* 0x000000010e0e1836 */ /* 0x000fe40000000000 */
[----:B------:R-:W-:Y:S02]  /*0630*/  IMAD R26, R24, R26, R25 ;  /* 0x0000001a181a7224 */ /* 0x000fe400078e0219 */
[----:B------:R-:W-:Y:S01]  /*0640*/  VIADD R25, R21, 0x1 ;  /* 0x0000000115197836 */ /* 0x000fe20000000000 */
[----:B------:R-:W-:Y:S01]  /*0650*/  @!P2 IADD3 R14, PT, PT, -R14, RZ, RZ ;  /* 0x000000ff0e0ea210 */ /* 0x000fe20007ffe1ff */
[----:B------:R-:W-:-:S03]  /*0660*/  IMAD R27, R15, UR8, R26 ;  /* 0x000000080f1b7c24 */ /* 0x000fc6000f8e021a */
[----:B------:R-:W-:Y:S01]  /*0670*/  IABS R29, R25 ;  /* 0x00000019001d7213 */ /* 0x000fe20000000000 */
[----:B0-----:R-:W-:Y:S01]  /*0680*/  IMAD.WIDE R26, R27, 0x4, R18 ;  /* 0x000000041b1a7825 */ /* 0x001fe200078e0212 */
[----:B------:R-:W-:-:S03]  /*0690*/  SEL R14, R22, R14, !P0 ;  /* 0x0000000e160e7207 */ /* 0x000fc60004000000 */
[----:B------:R-:W-:-:S04]  /*06a0*/  IMAD.HI.U32 R28, R16, R29, RZ ;  /* 0x0000001d101c7227 */ /* 0x000fc800078e00ff */
[----:B------:R-:W-:-:S04]  /*06b0*/  IMAD.MOV R15, RZ, RZ, -R14 ;  /* 0x000000ffff0f7224 */ /* 0x000fc800078e0a0e */
[----:B------:R-:W-:-:S04]  /*06c0*/  IMAD R15, R24, R15, R21 ;  /* 0x0000000f180f7224 */ /* 0x000fc800078e0215 */
[----:B------:R-:W-:-:S04]  /*06d0*/  IMAD R15, R14, UR8, R15 ;  /* 0x000000080e0f7c24 */ /* 0x000fc8000f8e020f */
[----:B------:R-:W-:Y:S01]  /*06e0*/  IMAD.WIDE R14, R15, 0x4, R18 ;  /* 0x000000040f0e7825 */ /* 0x000fe200078e0212 */
[----:B--2---:R0:W-:Y:S04]  /*06f0*/  STG.E desc[UR6][R26.64], R8 ;  /* 0x000000081a007986 */ /* 0x0041e8000c101906 */
[----:B------:R1:W-:Y:S01]  /*0700*/  STG.E desc[UR6][R14.64], R9 ;  /* 0x000000090e007986 */ /* 0x0003e2000c101906 */
[----:B0-----:R-:W-:Y:S02]  /*0710*/  IADD3 R8, PT, PT, -R28, RZ, RZ ;  /* 0x000000ff1c087210 */ /* 0x001fe40007ffe1ff */
[----:B-1----:R-:W-:-:S03]  /*0720*/  IABS R14, R17 ;  /* 0x00000011000e7213 */ /* 0x002fc60000000000 */
[----:B------:R-:W-:Y:S02]  /*0730*/  IMAD R8, R23, R8, R29 ;  /* 0x0000000817087224 */ /* 0x000fe400078e021d */
[----:B------:R-:W-:-:S03]  /*0740*/  IMAD.HI.U32 R26, R16, R14, RZ ;  /* 0x0000000e101a7227 */ /* 0x000fc600078e00ff */
[----:B------:R-:W-:Y:S01]  /*0750*/  ISETP.GT.U32.AND P2, PT, R7, R8, PT ;  /* 0x000000080700720c */ /* 0x000fe20003f44070 */
[----:B------:R-:W-:-:S04]  /*0760*/  IMAD.MOV R29, RZ, RZ, -R26 ;  /* 0x000000ffff1d7224 */ /* 0x000fc800078e0a1a */
[----:B------:R-:W-:-:S08]  /*0770*/  IMAD R29, R23, R29, R14 ;  /* 0x0000001d171d7224 */ /* 0x000fd000078e020e */
[----:B------:R-:W-:Y:S02]  /*0780*/  @!P2 IMAD.IADD R8, R8, 0x1, -R23 ;  /* 0x000000010808a824 */ /* 0x000fe400078e0a17 */
[----:B------:R-:W-:-:S03]  /*0790*/  @!P2 VIADD R28, R28, 0x1 ;  /* 0x000000011c1ca836 */ /* 0x000fc60000000000 */
[----:B------:R-:W-:Y:S02]  /*07a0*/  ISETP.GE.U32.AND P1, PT, R8, R7, PT ;  /* 0x000000070800720c */ /* 0x000fe40003f26070 */
[----:B------:R-:W-:-:S04]  /*07b0*/  LOP3.LUT R8, R25, R24, RZ, 0x3c, !PT ;  /* 0x0000001819087212 */ /* 0x000fc800078e3cff */
[----:B------:R-:W-:-:S07]  /*07c0*/  ISETP.GE.AND P3, PT, R8, RZ, PT ;  /* 0x000000ff0800720c */ /* 0x000fce0003f66270 */
[----:B------:R-:W-:-:S06]  /*07d0*/  @P1 IADD3 R28, PT, PT, R28, 0x1, RZ ;  /* 0x000000011c1c1810 */ /* 0x000fcc0007ffe0ff */
[----:B------:R-:W-:-:S05]  /*07e0*/  @!P3 IMAD.MOV R28, RZ, RZ, -R28 ;  /* 0x000000ffff1cb224 */ /* 0x000fca00078e0a1c */
[----:B------:R-:W-:-:S05]  /*07f0*/  SEL R28, R22, R28, !P0 ;  /* 0x0000001c161c7207 */ /* 0x000fca0004000000 */
[----:B------:R-:W-:-:S04]  /*0800*/  IMAD.MOV R9, RZ, RZ, -R28 ;  /* 0x000000ffff097224 */ /* 0x000fc800078e0a1c */
[----:B------:R-:W-:Y:S01]  /*0810*/  IMAD R9, R24, R9, R25 ;  /* 0x0000000918097224 */ /* 0x000fe200078e0219 */
[----:B------:R-:W-:-:S03]  /*0820*/  IADD3 R25, PT, PT, R21, 0x2, RZ ;  /* 0x0000000215197810 */ /* 0x000fc60007ffe0ff */
[----:B------:R-:W-:Y:S01]  /*0830*/  IMAD R9, R28, UR8, R9 ;  /* 0x000000081c097c24 */ /* 0x000fe2000f8e0209 */
[----:B------:R-:W-:Y:S02]  /*0840*/  IABS R15, R25 ;  /* 0x00000019000f7213 */ /* 0x000fe40000000000 */
[----:B------:R-:W-:Y:S01]  /*0850*/  ISETP.GT.U32.AND P4, PT, R7, R29, PT ;  /* 0x0000001d0700720c */ /* 0x000fe20003f84070 */
[----:B------:R-:W-:-:S04]  /*0860*/  IMAD.WIDE R8, R9, 0x4, R18 ;  /* 0x0000000409087825 */ /* 0x000fc800078e0212 */
[----:B------:R-:W-:Y:S01]  /*0870*/  IMAD.HI.U32 R27, R16, R15, RZ ;  /* 0x0000000f101b7227 */ /* 0x000fe200078e00ff */
[----:B------:R0:W-:Y:S03]  /*0880*/  STG.E desc[UR6][R8.64], R10 ;  /* 0x0000000a08007986 */ /* 0x0001e6000c101906 */
[----:B------:R-:W-:-:S04]  /*0890*/  IMAD.MOV R28, RZ, RZ, -R27 ;  /* 0x000000ffff1c7224 */ /* 0x000fc800078e0a1b */
[----:B------:R-:W-:Y:S02]  /*08a0*/  IMAD R28, R23, R28, R15 ;  /* 0x0000001c171c7224 */ /* 0x000fe400078e020f */
[----:B------:R-:W2:Y:S01]  /*08b0*/  LDG.E.128.CONSTANT R12, desc[UR6][R12.64] ;  /* 0x000000060c0c7981 */ /* 0x000ea2000c1e9d00 */
[----:B------:R-:W-:Y:S02]  /*08c0*/  @!P4 IMAD.IADD R29, R29, 0x1, -R23 ;  /* 0x000000011d1dc824 */ /* 0x000fe400078e0a17 */
[----:B------:R-:W-:Y:S01]  /*08d0*/  ISETP.GT.U32.AND P2, PT, R7, R28, PT ;  /* 0x0000001c0700720c */ /* 0x000fe20003f44070 */
[----:B------:R-:W-:Y:S01]  /*08e0*/  @!P4 VIADD R26, R26, 0x1 ;  /* 0x000000011a1ac836 */ /* 0x000fe20000000000 */
[----:B0-----:R-:W-:Y:S01]  /*08f0*/  LOP3.LUT R8, R25, R24, RZ, 0x3c, !PT ;  /* 0x0000001819087212 */ /* 0x001fe200078e3cff */
[----:B------:R-:W-:Y:S02]  /*0900*/  VIADD R20, R20, 0x2 ;  /* 0x0000000214147836 */ /* 0x000fe40000000000 */
[----:B------:R-:W-:Y:S01]  /*0910*/  IMAD R21, R2, 0x8, R21 ;  /* 0x0000000802157824 */ /* 0x000fe200078e0215 */
[----:B------:R-:W-:-:S02]  /*0920*/  ISETP.GE.AND P3, PT, R8, RZ, PT ;  /* 0x000000ff0800720c */ /* 0x000fc40003f66270 */
[----:B------:R-:W-:-:S05]  /*0930*/  LOP3.LUT R8, R17, R24, RZ, 0x3c, !PT ;  /* 0x0000001811087212 */ /* 0x000fca00078e3cff */
[----:B------:R-:W-:Y:S01]  /*0940*/  @!P2 IADD3 R28, PT, PT, R28, -R23, RZ ;  /* 0x800000171c1ca210 */ /* 0x000fe20007ffe0ff */
[----:B------:R-:W-:Y:S01]  /*0950*/  @!P2 VIADD R27, R27, 0x1 ;  /* 0x000000011b1ba836 */ /* 0x000fe20000000000 */
[-C--:B------:R-:W-:Y:S01]  /*0960*/  ISETP.GE.U32.AND P2, PT, R29, R7.reuse, PT ;  /* 0x000000071d00720c */ /* 0x080fe20003f46070 */
[----:B------:R-:W-:Y:S01]  /*0970*/  VIADD R29, R17, 0x1 ;  /* 0x00000001111d7836 */ /* 0x000fe20000000000 */
[----:B------:R-:W-:-:S04]  /*0980*/  ISETP.GE.U32.AND P1, PT, R28, R7, PT ;  /* 0x000000071c00720c */ /* 0x000fc80003f26070 */
[----:B------:R-:W-:-:S05]  /*0990*/  IABS R28, R29 ;  /* 0x0000001d001c7213 */ /* 0x000fca0000000000 */
[----:B------:R-:W-:Y:S02]  /*09a0*/  IMAD.HI.U32 R10, R16, R28, RZ ;  /* 0x0000001c100a7227 */ /* 0x000fe400078e00ff */
[----:B------:R-:W-:Y:S02]  /*09b0*/  @P2 IADD3 R26, PT, PT, R26, 0x1, RZ ;  /* 0x000000011a1a2810 */ /* 0x000fe40007ffe0ff */
[----:B------:R-:W-:Y:S02]  /*09c0*/  @P1 IADD3 R27, PT, PT, R27, 0x1, RZ ;  /* 0x000000011b1b1810 */ /* 0x000fe40007ffe0ff */
[----:B------:R-:W-:-:S03]  /*09d0*/  ISETP.GE.AND P1, PT, R8, RZ, PT ;  /* 0x000000ff0800720c */ /* 0x000fc60003f26270 */
[----:B------:R-:W-:-:S05]  /*09e0*/  @!P3 IMAD.MOV R27, RZ, RZ, -R27 ;  /* 0x000000ffff1bb224 */ /* 0x000fca00078e0a1b */
[----:B------:R-:W-:-:S05]  /*09f0*/  SEL R27, R22, R27, !P0 ;  /* 0x0000001b161b7207 */ /* 0x000fca0004000000 */
[----:B------:R-:W-:Y:S02]  /*0a00*/  @!P1 IMAD.MOV R26, RZ, RZ, -R26 ;  /* 0x000000ffff1a9224 */ /* 0x000fe400078e0a1a */
[----:B------:R-:W-:-:S03]  /*0a10*/  IMAD.MOV R8, RZ, RZ, -R27 ;  /* 0x000000ffff087224 */ /* 0x000fc600078e0a1b */
[----:B------:R-:W-:Y:S01]  /*0a20*/  SEL R26, R22, R26, !P0 ;  /* 0x0000001a161a7207 */ /* 0x000fe20004000000 */
[----:B------:R-:W-:-:S03]  /*0a30*/  IMAD R8, R24, R8, R25 ;  /* 0x0000000818087224 */ /* 0x000fc600078e0219 */
[----:B------:R-:W-:Y:S01]  /*0a40*/  IADD3 R25, PT, PT, -R26, RZ, RZ ;  /* 0x000000ff1a197210 */ /* 0x000fe20007ffe1ff */
[----:B------:R-:W-:-:S04]  /*0a50*/  IMAD R9, R27, UR8, R8 ;  /* 0x000000081b097c24 */ /* 0x000fc8000f8e0208 */
[----:B------:R-:W-:Y:S02]  /*0a60*/  IMAD R25, R24, R25, R17 ;  /* 0x0000001918197224 */ /* 0x000fe400078e0211 */
[----:B------:R-:W-:-:S04]  /*0a70*/  IMAD.WIDE R8, R9, 0x4, R18 ;  /* 0x0000000409087825 */ /* 0x000fc800078e0212 */
[----:B------:R-:W-:Y:S01]  /*0a80*/  IMAD R25, R26, UR8, R25 ;  /* 0x000000081a197c24 */ /* 0x000fe2000f8e0219 */
[----:B------:R0:W-:Y:S03]  /*0a90*/  STG.E desc[UR6][R8.64], R11 ;  /* 0x0000000b08007986 */ /* 0x0001e6000c101906 */
[----:B------:R-:W-:-:S04]  /*0aa0*/  IMAD.WIDE R26, R25, 0x4, R18 ;  /* 0x00000004191a7825 */ /* 0x000fc800078e0212 */
[----:B------:R-:W-:Y:S01]  /*0ab0*/  VIADD R25, R17, 0x2 ;  /* 0x0000000211197836 */ /* 0x000fe20000000000 */
[----:B0-----:R-:W-:-:S04]  /*0ac0*/  IADD3 R8, PT, PT, -R10, RZ, RZ ;  /* 0x000000ff0a087210 */ /* 0x001fc80007ffe1ff */
[----:B------:R-:W-:Y:S01]  /*0ad0*/  IABS R9, R25 ;  /* 0x0000001900097213 */ /* 0x000fe20000000000 */
[----:B------:R-:W-:-:S04]  /*0ae0*/  IMAD R28, R23, R8, R28 ;  /* 0x00000008171c7224 */ /* 0x000fc800078e021c */
[----:B------:R-:W-:Y:S01]  /*0af0*/  IMAD.HI.U32 R8, R16, R9, RZ ;  /* 0x0000000910087227 */ /* 0x000fe200078e00ff */
[----:B------:R-:W-:-:S03]  /*0b00*/  ISETP.GT.U32.AND P3, PT, R7, R28, PT ;  /* 0x0000001c0700720c */ /* 0x000fc60003f64070 */
[----:B------:R-:W-:-:S04]  /*0b10*/  IMAD.MOV R11, RZ, RZ, -R8 ;  /* 0x000000ffff0b7224 */ /* 0x000fc800078e0a08 */
[----:B------:R-:W-:Y:S01]  /*0b20*/  IMAD R9, R23, R11, R9 ;  /* 0x0000000b17097224 */ /* 0x000fe200078e0209 */
[----:B------:R-:W-:-:S04]  /*0b30*/  LOP3.LUT R11, R29, R24, RZ, 0x3c, !PT ;  /* 0x000000181d0b7212 */ /* 0x000fc800078e3cff */
[----:B------:R-:W-:Y:S02]  /*0b40*/  ISETP.GT.U32.AND P5, PT, R7, R9, PT ;  /* 0x000000090700720c */ /* 0x000fe40003fa4070 */
[----:B------:R-:W-:Y:S01]  /*0b50*/  ISETP.GE.AND P4, PT, R11, RZ, PT ;  /* 0x000000ff0b00720c */ /* 0x000fe20003f86270 */
[----:B------:R-:W-:Y:S02]  /*0b60*/  @!P3 IMAD.IADD R28, R28, 0x1, -R23 ;  /* 0x000000011c1cb824 */ /* 0x000fe400078e0a17 */
[----:B------:R-:W-:-:S03]  /*0b70*/  @!P3 VIADD R10, R10, 0x1 ;  /* 0x000000010a0ab836 */ /* 0x000fc60000000000 */
[----:B------:R-:W-:-:S05]  /*0b80*/  ISETP.GE.U32.AND P1, PT, R28, R7, PT ;  /* 0x000000071c00720c */ /* 0x000fca0003f26070 */
[----:B------:R-:W-:Y:S02]  /*0b90*/  @!P5 IADD3 R9, PT, PT, R9, -R23, RZ ;  /* 0x800000170909d210 */ /* 0x000fe40007ffe0ff */
[----:B------:R-:W-:Y:S02]  /*0ba0*/  @!P5 IADD3 R8, PT, PT, R8, 0x1, RZ ;  /* 0x000000010808d810 */ /* 0x000fe40007ffe0ff */
[----:B------:R-:W-:Y:S02]  /*0bb0*/  ISETP.GE.U32.AND P2, PT, R9, R7, PT ;  /* 0x000000070900720c */ /* 0x000fe40003f46070 */
[----:B------:R-:W-:Y:S02]  /*0bc0*/  LOP3.LUT R9, R25, R24, RZ, 0x3c, !PT ;  /* 0x0000001819097212 */ /* 0x000fe400078e3cff */
[----:B------:R-:W-:Y:S02]  /*0bd0*/  @P1 VIADD R10, R10, 0x1 ;  /* 0x000000010a0a1836 */ /* 0x000fe40000000000 */
[----:B------:R-:W-:-:S02]  /*0be0*/  ISETP.GE.AND P1, PT, R9, RZ, PT ;  /* 0x000000ff0900720c */ /* 0x000fc40003f26270 */
[----:B------:R-:W-:Y:S01]  /*0bf0*/  @!P4 IMAD.MOV R10, RZ, RZ, -R10 ;  /* 0x000000ffff0ac224 */ /* 0x000fe200078e0a0a */
[----:B------:R-:W-:Y:S02]  /*0c00*/  IADD3 R9, PT, PT, R17, 0x3, RZ ;  /* 0x0000000311097810 */ /* 0x000fe40007ffe0ff */
[----:B------:R-:W-:Y:S02]  /*0c10*/  LEA R17, R2, R17, 0x3 ;  /* 0x0000001102117211 */ /* 0x000fe400078e18ff */
[----:B------:R-:W-:Y:S01]  /*0c20*/  @P2 VIADD R8, R8, 0x1 ;  /* 0x0000000108082836 */ /* 0x000fe20000000000 */
[----:B------:R-:W-:Y:S02]  /*0c30*/  SEL R11, R22, R10, !P0 ;  /* 0x0000000a160b7207 */ /* 0x000fe40004000000 */
[----:B------:R-:W-:-:S03]  /*0c40*/  IABS R10, R9 ;  /* 0x00000009000a7213 */ /* 0x000fc60000000000 */
[----:B------:R-:W-:-:S05]  /*0c50*/  @!P1 IMAD.MOV R8, RZ, RZ, -R8 ;  /* 0x000000ffff089224 */ /* 0x000fca00078e0a08 */
[----:B------:R-:W-:Y:S01]  /*0c60*/  SEL R8, R22, R8, !P0 ;  /* 0x0000000816087207 */ /* 0x000fe20004000000 */
[----:B--2---:R0:W-:Y:S02]  /*0c70*/  STG.E desc[UR6][R26.64], R12 ;  /* 0x0000000c1a007986 */ /* 0x0041e4000c101906 */
[----:B0-----:R-:W-:Y:S01]  /*0c80*/  IMAD.MOV R12, RZ, RZ, -R11 ;  /* 0x000000ffff0c7224 */ /* 0x001fe200078e0a0b */
[----:B------:R-:W-:-:S03]  /*0c90*/  IADD3 R26, PT, PT, -R8, RZ, RZ ;  /* 0x000000ff081a7210 */ /* 0x000fc60007ffe1ff */
[C---:B------:R-:W-:Y:S02]  /*0ca0*/  IMAD R12, R24.reuse, R12, R29 ;  /* 0x0000000c180c7224 */ /* 0x040fe400078e021d */
[----:B------:R-:W-:Y:S02]  /*0cb0*/  IMAD R25, R24, R26, R25 ;  /* 0x0000001a18197224 */ /* 0x000fe400078e0219 */
[----:B------:R-:W-:Y:S02]  /*0cc0*/  IMAD R11, R11, UR8, R12 ;  /* 0x000000080b0b7c24 */ /* 0x000fe4000f8e020c */
[----:B------:R-:W-:-:S04]  /*0cd0*/  IMAD.HI.U32 R12, R16, R10, RZ ;  /* 0x0000000a100c7227 */ /* 0x000fc800078e00ff */
[----:B------:R-:W-:Y:S02]  /*0ce0*/  IMAD.MOV R26, RZ, RZ, -R12 ;  /* 0x000000ffff1a7224 */ /* 0x000fe400078e0a0c */
[----:B------:R-:W-:Y:S02]  /*0cf0*/  IMAD R25, R8, UR8, R25 ;  /* 0x0000000808197c24 */ /* 0x000fe4000f8e0219 */
[----:B------:R-:W-:-:S05]  /*0d00*/  IMAD R10, R23, R26, R10 ;  /* 0x0000001a170a7224 */ /* 0x000fca00078e020a */
[----:B------:R-:W-:-:S13]  /*0d10*/  ISETP.GT.U32.AND P2, PT, R7, R10, PT ;  /* 0x0000000a0700720c */ /* 0x000fda0003f44070 */
[----:B------:R-:W-:Y:S01]  /*0d20*/  @!P2 IMAD.IADD R10, R10, 0x1, -R23 ;  /* 0x000000010a0aa824 */ /* 0x000fe200078e0a17 */
[----:B------:R-:W-:-:S04]  /*0d30*/  @!P2 IADD3 R12, PT, PT, R12, 0x1, RZ ;  /* 0x000000010c0ca810 */ /* 0x000fc80007ffe0ff */
[----:B------:R-:W-:Y:S02]  /*0d40*/  ISETP.GE.U32.AND P1, PT, R10, R7, PT ;  /* 0x000000070a00720c */ /* 0x000fe40003f26070 */
[----:B------:R-:W-:-:S04]  /*0d50*/  LOP3.LUT R10, R9, R24, RZ, 0x3c, !PT ;  /* 0x00000018090a7212 */ /* 0x000fc800078e3cff */
[----:B------:R-:W-:-:S07]  /*0d60*/  ISETP.GE.AND P3, PT, R10, RZ, PT ;  /* 0x000000ff0a00720c */ /* 0x000fce0003f66270 */
[----:B------:R-:W-:-:S06]  /*0d70*/  @P1 VIADD R12, R12, 0x1 ;  /* 0x000000010c0c1836 */ /* 0x000fcc0000000000 */
[----:B------:R-:W-:-:S05]  /*0d80*/  @!P3 IMAD.MOV R12, RZ, RZ, -R12 ;  /* 0x000000ffff0cb224 */ /* 0x000fca00078e0a0c */
[----:B------:R-:W-:Y:S02]  /*0d90*/  SEL R12, R22, R12, !P0 ;  /* 0x0000000c160c7207 */ /* 0x000fe40004000000 */
[----:B------:R-:W-:Y:S02]  /*0da0*/  ISETP.NE.AND P0, PT, R20, RZ, PT ;  /* 0x000000ff1400720c */ /* 0x000fe40003f05270 */
[----:B------:R-:W-:-:S05]  /*0db0*/  IADD3 R23, PT, PT, -R12, RZ, RZ ;  /* 0x000000ff0c177210 */ /* 0x000fca0007ffe1ff */
[----:B------:R-:W-:Y:S02]  /*0dc0*/  IMAD R23, R24, R23, R9 ;  /* 0x0000001718177224 */ /* 0x000fe400078e0209 */
[----:B------:R-:W-:-:S04]  /*0dd0*/  IMAD.WIDE R8, R11, 0x4, R18 ;  /* 0x000000040b087825 */ /* 0x000fc800078e0212 */
[----:B------:R-:W-:Y:S01]  /*0de0*/  IMAD R23, R12, UR8, R23 ;  /* 0x000000080c177c24 */ /* 0x000fe2000f8e0217 */
[----:B------:R0:W-:Y:S01]  /*0df0*/  STG.E desc[UR6][R8.64], R13 ;  /* 0x0000000d08007986 */ /* 0x0001e2000c101906 */
[----:B------:R-:W-:-:S04]  /*0e00*/  IMAD.WIDE R10, R25, 0x4, R18 ;  /* 0x00000004190a7825 */ /* 0x000fc800078e0212 */
[----:B------:R-:W-:Y:S01]  /*0e10*/  IMAD.WIDE R18, R23, 0x4, R18 ;  /* 0x0000000417127825 */ /* 0x000fe200078e0212 */
[----:B------:R0:W-:Y:S04]  /*0e20*/  STG.E desc[UR6][R10.64], R14 ;  /* 0x0000000e0a007986 */ /* 0x0001e8000c101906 */
[----:B------:R0:W-:Y:S01]  /*0e30*/  STG.E desc[UR6][R18.64], R15 ;  /* 0x0000000f12007986 */ /* 0x0001e2000c101906 */
[----:B------:R-:W-:Y:S05]  /*0e40*/  @P0 BRA `(.L_x_7) ;  /* 0xfffffff400440947 */ /* 0x000fea000383ffff */
[----:B0-----:R-:W-:-:S07]  /*0e50*/  VIADD R14, R21, 0xffffffff ;  /* 0xffffffff150e7836 */ /* 0x001fce0000000000 */
.L_x_6:
[----:B------:R-:W-:-:S04]  /*0e60*/  LOP3.LUT R7, R4, 0x1, RZ, 0xc0, !PT ;  /* 0x0000000104077812 */ /* 0x000fc800078ec0ff */
[----:B------:R-:W-:-:S13]  /*0e70*/  ISETP.NE.U32.AND P0, PT, R7, 0x1, PT ;  /* 0x000000010700780c */ /* 0x000fda0003f05070 */
[----:B------:R-:W-:Y:S05]  /*0e80*/  @P0 BRA `(.L_x_5) ;  /* 0x00000004007c0947 */ /* 0x000fea0003800000 */
[----:B------:R-:W0:Y:S08]  /*0e90*/  LDC.64 R8, c[0x0][0x380] ;  /* 0x0000e000ff087b82 */ /* 0x000e300000000a00 */
[----:B------:R-:W1:Y:S01]  /*0ea0*/  LDC R17, c[0x0][0x398] ;  /* 0x0000e600ff117b82 */ /* 0x000e620000000800 */
[----:B------:R-:W-:Y:S01]  /*0eb0*/  IABS R22, R14 ;  /* 0x0000000e00167213 */ /* 0x000fe20000000000 */
[C---:B------:R-:W-:Y:S01]  /*0ec0*/  VIADD R16, R14.reuse, 0x1 ;  /* 0x000000010e107836 */ /* 0x040fe20000000000 */
[----:B------:R-:W2:Y:S01]  /*0ed0*/  LDCU UR8, c[0x0][0x39c] ;  /* 0x00007380ff0877ac */ /* 0x000ea20008000800 */
[----:B0-----:R-:W-:-:S06]  /*0ee0*/  IMAD.WIDE R8, R14, 0x4, R8 ;  /* 0x000000040e087825 */ /* 0x001fcc00078e0208 */
[----:B------:R-:W3:Y:S01]  /*0ef0*/  LDG.E.128.CONSTANT R8, desc[UR6][R8.64] ;  /* 0x0000000608087981 */ /* 0x000ee2000c1e9d00 */
[----:B------:R-:W-:Y:S02]  /*0f00*/  IABS R28, R16 ;  /* 0x00000010001c7213 */ /* 0x000fe40000000000 */
[----:B-1----:R-:W-:-:S04]  /*0f10*/  IABS R13, R17 ;  /* 0x00000011000d7213 */ /* 0x002fc80000000000 */
[----:B------:R-:W0:Y:S08]  /*0f20*/  I2F.RP R7, R13 ;  /* 0x0000000d00077306 */ /* 0x000e300000209400 */
[----:B0-----:R-:W0:Y:S02]  /*0f30*/  MUFU.RCP R7, R7 ;  /* 0x0000000700077308 */ /* 0x001e240000001000 */
[----:B0-----:R-:W-:Y:S01]  /*0f40*/  VIADD R18, R7, 0xffffffe ;  /* 0x0ffffffe07127836 */ /* 0x001fe20000000000 */
[----:B------:R-:W-:-:S05]  /*0f50*/  IADD3 R7, PT, PT, R14, 0x3, RZ ;  /* 0x000000030e077810 */ /* 0x000fca0007ffe0ff */
[----:B------:R0:W1:Y:S01]  /*0f60*/  F2I.FTZ.U32.TRUNC.NTZ R19, R18 ;  /* 0x0000001200137305 */ /* 0x000062000021f000 */
[----:B------:R-:W-:Y:S01]  /*0f70*/  IABS R26, R7 ;  /* 0x00000007001a7213 */ /* 0x000fe20000000000 */
[----:B0-----:R-:W-:Y:S01]  /*0f80*/  HFMA2 R18, -RZ, RZ, 0, 0 ;  /* 0x00000000ff127431 */ /* 0x001fe200000001ff */
[----:B-1----:R-:W-:-:S05]  /*0f90*/  IADD3 R12, PT, PT, RZ, -R19, RZ ;  /* 0x80000013ff0c7210 */ /* 0x002fca0007ffe0ff */
[----:B------:R-:W-:-:S04]  /*0fa0*/  IMAD R15, R12, R13, RZ ;  /* 0x0000000d0c0f7224 */ /* 0x000fc800078e02ff */
[----:B------:R-:W-:-:S04]  /*0fb0*/  IMAD.HI.U32 R19, R19, R15, R18 ;  /* 0x0000000f13137227 */ /* 0x000fc800078e0012 */
[----:B------:R-:W-:Y:S02]  /*0fc0*/  VIADD R15, R14, 0x2 ;  /* 0x000000020e0f7836 */ /* 0x000fe40000000000 */
[----:B------:R-:W-:-:S03]  /*0fd0*/  IMAD.HI.U32 R20, R19, R22, RZ ;  /* 0x0000001613147227 */ /* 0x000fc600078e00ff */
[----:B------:R-:W-:Y:S01]  /*0fe0*/  IABS R24, R15 ;  /* 0x0000000f00187213 */ /* 0x000fe20000000000 */
[----:B------:R-:W-:Y:S02]  /*0ff0*/  IMAD.MOV R18, RZ, RZ, -R20 ;  /* 0x000000ffff127224 */ /* 0x000fe400078e0a14 */
[----:B------:R-:W-:-:S04]  /*1000*/  IMAD.HI.U32 R12, R19, R28, RZ ;  /* 0x0000001c130c7227 */ /* 0x000fc800078e00ff */
[----:B------:R-:W-:Y:S01]  /*1010*/  IMAD R22, R13, R18, R22 ;  /* 0x000000120d167224 */ /* 0x000fe200078e0216 */
[----:B------:R-:W-:Y:S01]  /*1020*/  IADD3 R21, PT, PT, -R12, RZ, RZ ;  /* 0x000000ff0c157210 */ /* 0x000fe20007ffe1ff */
[----:B------:R-:W-:-:S03]  /*1030*/  IMAD.HI.U32 R18, R19, R24, RZ ;  /* 0x0000001813127227 */ /* 0x000fc600078e00ff */
[----:B------:R-:W-:Y:S01]  /*1040*/  ISETP.GT.U32.AND P4, PT, R13, R22, PT ;  /* 0x000000160d00720c */ /* 0x000fe20003f84070 */
[----:B------:R-:W-:-:S04]  /*1050*/  IMAD.HI.U32 R19, R19, R26, RZ ;  /* 0x0000001a13137227 */ /* 0x000fc800078e00ff */
[----:B------:R-:W-:Y:S01]  /*1060*/  IMAD R28, R13, R21, R28 ;  /* 0x000000150d1c7224 */ /* 0x000fe200078e021c */
[----:B------:R-:W-:Y:S01]  /*1070*/  IADD3 R23, PT, PT, -R19, RZ, RZ ;  /* 0x000000ff13177210 */ /* 0x000fe20007ffe1ff */
[----:B------:R-:W-:-:S03]  /*1080*/  IMAD.MOV R21, RZ, RZ, -R18 ;  /* 0x000000ffff157224 */ /* 0x000fc600078e0a12 */
[C---:B------:R-:W-:Y:S01]  /*1090*/  ISETP.GT.U32.AND P6, PT, R13.reuse, R28, PT ;  /* 0x0000001c0d00720c */ /* 0x040fe20003fc4070 */
[C---:B------:R-:W-:Y:S01]  /*10a0*/  IMAD R24, R13.reuse, R21, R24 ;  /* 0x000000150d187224 */ /* 0x040fe200078e0218 */
[----:B------:R-:W-:Y:S01]  /*10b0*/  LOP3.LUT R21, R14, R17, RZ, 0x3c, !PT ;  /* 0x000000110e157212 */ /* 0x000fe200078e3cff */
[C---:B------:R-:W-:Y:S02]  /*10c0*/  IMAD R26, R13.reuse, R23, R26 ;  /* 0x000000170d1a7224 */ /* 0x040fe400078e021a */
[----:B------:R-:W-:Y:S01]  /*10d0*/  @!P4 IMAD.IADD R22, R22, 0x1, -R13 ;  /* 0x000000011616c824 */ /* 0x000fe200078e0a0d */
[C---:B------:R-:W-:Y:S01]  /*10e0*/  ISETP.GT.U32.AND P0, PT, R13.reuse, R24, PT ;  /* 0x000000180d00720c */ /* 0x040fe20003f04070 */
[----:B------:R-:W-:Y:S01]  /*10f0*/  @!P4 VIADD R20, R20, 0x1 ;  /* 0x000000011414c836 */ /* 0x000fe20000000000 */
[----:B------:R-:W-:Y:S02]  /*1100*/  ISETP.GT.U32.AND P1, PT, R13, R26, PT ;  /* 0x0000001a0d00720c */ /* 0x000fe40003f24070 */
[----:B------:R-:W-:-:S02]  /*1110*/  ISETP.GE.U32.AND P5, PT, R22, R13, PT ;  /* 0x0000000d1600720c */ /* 0x000fc40003fa6070 */
[----:B------:R-:W-:Y:S01]  /*1120*/  ISETP.GE.AND P3, PT, R21, RZ, PT ;  /* 0x000000ff1500720c */ /* 0x000fe20003f66270 */
[----:B------:R-:W-:Y:S01]  /*1130*/  @!P6 VIADD R12, R12, 0x1 ;  /* 0x000000010c0ce836 */ /* 0x000fe20000000000 */
[----:B------:R-:W-:Y:S02]  /*1140*/  @!P6 IADD3 R28, PT, PT, R28, -R13, RZ ;  /* 0x8000000d1c1ce210 */ /* 0x000fe40007ffe0ff */
[----:B------:R-:W-:Y:S02]  /*1150*/  LOP3.LUT R22, R16, R17, RZ, 0x3c, !PT ;  /* 0x0000001110167212 */ /* 0x000fe400078e3cff */
[-C--:B------:R-:W-:Y:S02]  /*1160*/  ISETP.GE.U32.AND P2, PT, R28, R13.reuse, PT ;  /* 0x0000000d1c00720c */ /* 0x080fe40003f46070 */
[----:B------:R-:W-:Y:S01]  /*1170*/  @!P0 IADD3 R24, PT, PT, R24, -R13, RZ ;  /* 0x8000000d18188210 */ /* 0x000fe20007ffe0ff */
[----:B------:R-:W-:Y:S01]  /*1180*/  @!P1 IMAD.IADD R26, R26, 0x1, -R13 ;  /* 0x000000011a1a9824 */ /* 0x000fe200078e0a0d */
[----:B------:R-:W-:Y:S01]  /*1190*/  ISETP.GE.AND P4, PT, R22, RZ, PT ;  /* 0x000000ff1600720c */ /* 0x000fe20003f86270 */
[----:B------:R-:W-:Y:S01]  /*11a0*/  @!P1 VIADD R19, R19, 0x1 ;  /* 0x0000000113139836 */ /* 0x000fe20000000000 */
[----:B------:R-:W-:-:S02]  /*11b0*/  @P5 IADD3 R20, PT, PT, R20, 0x1, RZ ;  /* 0x0000000114145810 */ /* 0x000fc40007ffe0ff */
[-C--:B------:R-:W-:Y:S02]  /*11c0*/  ISETP.GE.U32.AND P5, PT, R24, R13.reuse, PT ;  /* 0x0000000d1800720c */ /* 0x080fe40003fa6070 */
[----:B------:R-:W-:Y:S01]  /*11d0*/  ISETP.GE.U32.AND P6, PT, R26, R13, PT ;  /* 0x0000000d1a00720c */ /* 0x000fe20003fc6070 */
[----:B------:R-:W-:Y:S01]  /*11e0*/  @!P3 IMAD.MOV R20, RZ, RZ, -R20 ;  /* 0x000000ffff14b224 */ /* 0x000fe200078e0a14 */
[-C--:B------:R-:W-:Y:S02]  /*11f0*/  LOP3.LUT R13, R15, R17.reuse, RZ, 0x3c, !PT ;  /* 0x000000110f0d7212 */ /* 0x080fe400078e3cff */
[----:B------:R-:W-:Y:S02]  /*1200*/  LOP3.LUT R21, R7, R17, RZ, 0x3c, !PT ;  /* 0x0000001107157212 */ /* 0x000fe400078e3cff */
[----:B------:R-:W-:Y:S02]  /*1210*/  @P2 IADD3 R12, PT, PT, R12, 0x1, RZ ;  /* 0x000000010c0c2810 */ /* 0x000fe40007ffe0ff */
[----:B------:R-:W-:-:S02]  /*1220*/  ISETP.GE.AND P2, PT, R13, RZ, PT ;  /* 0x000000ff0d00720c */ /* 0x000fc40003f46270 */
[----:B------:R-:W-:Y:S02]  /*1230*/  @!P0 IADD3 R18, PT, PT, R18, 0x1, RZ ;  /* 0x0000000112128810 */ /* 0x000fe40007ffe0ff */
[----:B------:R-:W-:Y:S02]  /*1240*/  ISETP.GE.AND P3, PT, R21, RZ, PT ;  /* 0x000000ff1500720c */ /* 0x000fe40003f66270 */
[----:B------:R-:W-:Y:S01]  /*1250*/  MOV R22, R12 ;  /* 0x0000000c00167202 */ /* 0x000fe20000000f00 */
[----:B------:R-:W-:Y:S01]  /*1260*/  @P5 VIADD R18, R18, 0x1 ;  /* 0x0000000112125836 */ /* 0x000fe20000000000 */
[----:B------:R-:W-:Y:S01]  /*1270*/  ISETP.NE.AND P0, PT, R17, RZ, PT ;  /* 0x000000ff1100720c */ /* 0x000fe20003f05270 */
[----:B------:R-:W0:Y:S01]  /*1280*/  LDC.64 R12, c[0x0][0x390] ;  /* 0x0000e400ff0c7b82 */ /* 0x000e220000000a00 */
[----:B------:R-:W-:Y:S01]  /*1290*/  LOP3.LUT R21, RZ, R17, RZ, 0x33, !PT ;  /* 0x00000011ff157212 */ /* 0x000fe200078e33ff */
[----:B------:R-:W-:Y:S01]  /*12a0*/  @!P4 IMAD.MOV R22, RZ, RZ, -R22 ;  /* 0x000000ffff16c224 */ /* 0x000fe200078e0a16 */
[----:B------:R-:W-:Y:S01]  /*12b0*/  @P6 IADD3 R19, PT, PT, R19, 0x1, RZ ;  /* 0x0000000113136810 */ /* 0x000fe20007ffe0ff */
[----:B------:R-:W-:Y:S01]  /*12c0*/  IMAD.MOV.U32 R24, RZ, RZ, R18 ;  /* 0x000000ffff187224 */ /* 0x000fe200078e0012 */
[----:B------:R-:W-:-:S02]  /*12d0*/  SEL R20, R21, R20, !P0 ;  /* 0x0000001415147207 */ /* 0x000fc40004000000 */
[----:B------:R-:W-:Y:S01]  /*12e0*/  MOV R26, R19 ;  /* 0x00000013001a7202 */ /* 0x000fe20000000f00 */
[----:B------:R-:W-:Y:S01]  /*12f0*/  @!P2 IMAD.MOV R24, RZ, RZ, -R24 ;  /* 0x000000ffff18a224 */ /* 0x000fe200078e0a18 */
[----:B------:R-:W-:Y:S02]  /*1300*/  IADD3 R23, PT, PT, -R20, RZ, RZ ;  /* 0x000000ff14177210 */ /* 0x000fe40007ffe1ff */
[----:B------:R-:W-:Y:S02]  /*1310*/  SEL R18, R21, R22, !P0 ;  /* 0x0000001615127207 */ /* 0x000fe40004000000 */
[----:B------:R-:W-:Y:S01]  /*1320*/  @!P3 IADD3 R26, PT, PT, -R26, RZ, RZ ;  /* 0x000000ff1a1ab210 */ /* 0x000fe20007ffe1ff */
[----:B------:R-:W-:Y:S01]  /*1330*/  IMAD R19, R17, R23, R14 ;  /* 0x0000001711137224 */ /* 0x000fe200078e020e */
[C---:B------:R-:W-:Y:S01]  /*1340*/  SEL R14, R21.reuse, R24, !P0 ;  /* 0x00000018150e7207 */ /* 0x040fe20004000000 */
[----:B------:R-:W-:Y:S01]  /*1350*/  IMAD.MOV R23, RZ, RZ, -R18 ;  /* 0x000000ffff177224 */ /* 0x000fe200078e0a12 */
[----:B------:R-:W-:-:S03]  /*1360*/  SEL R21, R21, R26, !P0 ;  /* 0x0000001a15157207 */ /* 0x000fc60004000000 */
[----:B------:R-:W-:Y:S01]  /*1370*/  IMAD R23, R17, R23, R16 ;  /* 0x0000001711177224 */ /* 0x000fe200078e0210 */
[----:B------:R-:W-:Y:S01]  /*1380*/  IADD3 R16, PT, PT, -R14, RZ, RZ ;  /* 0x000000ff0e107210 */ /* 0x000fe20007ffe1ff */
[----:B------:R-:W-:-:S04]  /*1390*/  IMAD.MOV R22, RZ, RZ, -R21 ;  /* 0x000000ffff167224 */ /* 0x000fc800078e0a15 */
[C---:B------:R-:W-:Y:S02]  /*13a0*/  IMAD R25, R17.reuse, R16, R15 ;  /* 0x0000001011197224 */ /* 0x040fe400078e020f */
[----:B------:R-:W-:Y:S02]  /*13b0*/  IMAD R16, R17, R22, R7 ;  /* 0x0000001611107224 */ /* 0x000fe400078e0207 */
[----:B--2---:R-:W-:Y:S02]  /*13c0*/  IMAD R15, R20, UR8, R19 ;  /* 0x00000008140f7c24 */ /* 0x004fe4000f8e0213 */
[----:B------:R-:W-:Y:S02]  /*13d0*/  IMAD R17, R18, UR8, R23 ;  /* 0x0000000812117c24 */ /* 0x000fe4000f8e0217 */
[----:B------:R-:W-:Y:S02]  /*13e0*/  IMAD R19, R14, UR8, R25 ;  /* 0x000000080e137c24 */ /* 0x000fe4000f8e0219 */
[----:B------:R-:W-:-:S02]  /*13f0*/  IMAD R21, R21, UR8, R16 ;  /* 0x0000000815157c24 */ /* 0x000fc4000f8e0210 */
[----:B0-----:R-:W-:-:S04]  /*1400*/  IMAD.WIDE R14, R15, 0x4, R12 ;  /* 0x000000040f0e7825 */ /* 0x001fc800078e020c */
[----:B------:R-:W-:-:S04]  /*1410*/  IMAD.WIDE R16, R17, 0x4, R12 ;  /* 0x0000000411107825 */ /* 0x000fc800078e020c */
[----:B------:R-:W-:-:S04]  /*1420*/  IMAD.WIDE R18, R19, 0x4, R12 ;  /* 0x0000000413127825 */ /* 0x000fc800078e020c */
[----:B------:R-:W-:Y:S01]  /*1430*/  IMAD.WIDE R12, R21, 0x4, R12 ;  /* 0x00000004150c7825 */ /* 0x000fe200078e020c */
[----:B---3--:R0:W-:Y:S04]  /*1440*/  STG.E desc[UR6][R14.64], R8 ;  /* 0x000000080e007986 */ /* 0x0081e8000c101906 */
[----:B------:R0:W-:Y:S04]  /*1450*/  STG.E desc[UR6][R16.64], R9 ;  /* 0x0000000910007986 */ /* 0x0001e8000c101906 */
[----:B------:R0:W-:Y:S04]  /*1460*/  STG.E desc[UR6][R18.64], R10 ;  /* 0x0000000a12007986 */ /* 0x0001e8000c101906 */
[----:B------:R0:W-:Y:S02]  /*1470*/  STG.E desc[UR6][R12.64], R11 ;  /* 0x0000000b0c007986 */ /* 0x0001e4000c101906 */
.L_x_5:
[----:B------:R-:W1:Y:S01]  /*1480*/  LDCU UR8, c[0x0][0x388] ;  /* 0x00007100ff0877ac */ /* 0x000e620008000800 */
[----:B------:R-:W-:-:S05]  /*1490*/  IMAD R25, R3, R4, R6 ;  /* 0x0000000403197224 */ /* 0x000fca00078e0206 */
[----:B-1----:R-:W-:-:S13]  /*14a0*/  ISETP.GE.AND P0, PT, R25, UR8, PT ;  /* 0x0000000819007c0c */ /* 0x002fda000bf06270 */
[----:B------:R-:W-:Y:S05]  /*14b0*/  @P0 EXIT ;  /* 0x000000000000094d */ /* 0x000fea0003800000 */
[----:B------:R-:W1:Y:S01]  /*14c0*/  I2F.U32.RP R6, R2 ;  /* 0x0000000200067306 */ /* 0x000e620000209000 */
[----:B------:R-:W-:Y:S01]  /*14d0*/  IMAD R4, R4, UR4, RZ ;  /* 0x0000000404047c24 */ /* 0x000fe2000f8e02ff */
[----:B------:R-:W-:Y:S01]  /*14e0*/  ISETP.NE.U32.AND P3, PT, R2, RZ, PT ;  /* 0x000000ff0200720c */ /* 0x000fe20003f65070 */
[----:B0-----:R-:W-:Y:S01]  /*14f0*/  IMAD.MOV R9, RZ, RZ, -R2 ;  /* 0x000000ffff097224 */ /* 0x001fe200078e0a02 */
[----:B------:R-:W-:Y:S02]  /*1500*/  BSSY.RECONVERGENT B0, `(.L_x_8) ;  /* 0x000004a000007945 */ /* 0x000fe40003800200 */
[----:B------:R-:W-:Y:S01]  /*1510*/  LEA R4, R4, UR4, 0x2 ;  /* 0x0000000404047c11 */ /* 0x000fe2000f8e10ff */
[----:B------:R-:W0:Y:S03]  /*1520*/  LDCU UR4, c[0x0][0x39c] ;  /* 0x00007380ff0477ac */ /* 0x000e260008000800 */
[----:B------:R-:W-:Y:S01]  /*1530*/  IADD3 R4, PT, PT, R4, UR5, RZ ;  /* 0x0000000504047c10 */ /* 0x000fe2000fffe0ff */
[----:B-1----:R-:W1:Y:S04]  /*1540*/  MUFU.RCP R6, R6 ;  /* 0x0000000600067308 */ /* 0x002e680000001000 */
[----:B------:R-:W-:-:S05]  /*1550*/  IMAD R4, R4, R0, R5 ;  /* 0x0000000004047224 */ /* 0x000fca00078e0205 */
[----:B------:R-:W-:-:S04]  /*1560*/  VIMNMX R3, PT, PT, R4, UR8, !PT ;  /* 0x0000000804037c48 */ /* 0x000fc8000ffe0100 */
[----:B------:R-:W-:Y:S01]  /*1570*/  IADD3 R3, PT, PT, -R4, R3, RZ ;  /* 0x0000000304037210 */ /* 0x000fe20007ffe1ff */
[----:B------:R-:W-:-:S03]  /*1580*/  IMAD.MOV.U32 R4, RZ, RZ, RZ ;  /* 0x000000ffff047224 */ /* 0x000fc600078e00ff */
[C---:B------:R-:W-:Y:S02]  /*1590*/  ISETP.NE.AND P0, PT, R3.reuse, RZ, PT ;  /* 0x000000ff0300720c */ /* 0x040fe40003f05270 */
[----:B------:R-:W-:Y:S01]  /*15a0*/  IADD3 R7, PT, PT, R3, -0x1, RZ ;  /* 0xffffffff03077810 */ /* 0x000fe20007ffe0ff */
[----:B-1----:R-:W-:-:S06]  /*15b0*/  VIADD R5, R6, 0xffffffe ;  /* 0x0ffffffe06057836 */ /* 0x002fcc0000000000 */
[----:B------:R-:W1:Y:S04]  /*15c0*/  F2I.FTZ.U32.TRUNC.NTZ R5, R5 ;  /* 0x0000000500057305 */ /* 0x000e68000021f000 */
[----:B------:R-:W-:Y:S01]  /*15d0*/  @!P0 IADD3 R7, PT, PT, R3, RZ, RZ ;  /* 0x000000ff03078210 */ /* 0x000fe20007ffe0ff */
[----:B-1----:R-:W-:-:S04]  /*15e0*/  IMAD R9, R9, R5, RZ ;  /* 0x0000000509097224 */ /* 0x002fc800078e02ff */
[----:B------:R-:W-:-:S06]  /*15f0*/  IMAD.HI.U32 R4, R5, R9, R4 ;  /* 0x0000000905047227 */ /* 0x000fcc00078e0004 */
[----:B------:R-:W-:-:S04]  /*1600*/  IMAD.HI.U32 R3, R4, R7, RZ ;  /* 0x0000000704037227 */ /* 0x000fc800078e00ff */
[----:B------:R-:W-:-:S04]  /*1610*/  IMAD.MOV R0, RZ, RZ, -R3 ;  /* 0x000000ffff007224 */ /* 0x000fc800078e0a03 */
[----:B------:R-:W-:Y:S01]  /*1620*/  IMAD R7, R2, R0, R7 ;  /* 0x0000000002077224 */ /* 0x000fe200078e0207 */
[----:B------:R-:W-:-:S04]  /*1630*/  SEL R0, RZ, 0x1, !P0 ;  /* 0x00000001ff007807 */ /* 0x000fc80004000000 */
[----:B------:R-:W-:-:S13]  /*1640*/  ISETP.GE.U32.AND P1, PT, R7, R2, PT ;  /* 0x000000020700720c */ /* 0x000fda0003f26070 */
[----:B------:R-:W-:Y:S01]  /*1650*/  @P1 IADD3 R7, PT, PT, -R2, R7, RZ ;  /* 0x0000000702071210 */ /* 0x000fe20007ffe1ff */
[----:B------:R-:W-:-:S03]  /*1660*/  @P1 VIADD R3, R3, 0x1 ;  /* 0x0000000103031836 */ /* 0x000fc60000000000 */
[----:B------:R-:W-:-:S13]  /*1670*/  ISETP.GE.U32.AND P2, PT, R7, R2, PT ;  /* 0x000000020700720c */ /* 0x000fda0003f46070 */
[----:B------:R-:W-:Y:S02]  /*1680*/  @P2 IADD3 R3, PT, PT, R3, 0x1, RZ ;  /* 0x0000000103032810 */ /* 0x000fe40007ffe0ff */
[----:B------:R-:W-:-:S05]  /*1690*/  @!P3 LOP3.LUT R3, RZ, R2, RZ, 0x33, !PT ;  /* 0x00000002ff03b212 */ /* 0x000fca00078e33ff */
[----:B------:R-:W-:-:S05]  /*16a0*/  IMAD.IADD R3, R0, 0x1, R3 ;  /* 0x0000000100037824 */ /* 0x000fca00078e0203 */
[C---:B------:R-:W-:Y:S02]  /*16b0*/  LOP3.LUT R0, R3.reuse, 0x3, RZ, 0xc0, !PT ;  /* 0x0000000303007812 */ /* 0x040fe400078ec0ff */
[----:B------:R-:W-:Y:S02]  /*16c0*/  ISETP.GE.U32.AND P3, PT, R3, 0x3, PT ;  /* 0x000000030300780c */ /* 0x000fe40003f66070 */
[----:B------:R-:W-:-:S13]  /*16d0*/  ISETP.NE.AND P0, PT, R0, 0x3, PT ;  /* 0x000000030000780c */ /* 0x000fda0003f05270 */
[----:B0-----:R-:W-:Y:S05]  /*16e0*/  @!P0 BRA `(.L_x_9) ;  /* 0x0000000000ac8947 */ /* 0x001fea0003800000 */
[----:B------:R-:W0:Y:S01]  /*16f0*/  LDC R9, c[0x0][0x398] ;  /* 0x0000e600ff097b82 */ /* 0x000e220000000800 */
[----:B------:R-:W-:-:S07]  /*1700*/  IADD3 R3, PT, PT, R3, 0x1, RZ ;  /* 0x0000000103037810 */ /* 0x000fce0007ffe0ff */
[----:B------:R-:W1:Y:S08]  /*1710*/  LDC R8, c[0x0][0x398] ;  /* 0x0000e600ff087b82 */ /* 0x000e700000000800 */
[----:B------:R-:W2:Y:S01]  /*1720*/  LDC.64 R6, c[0x0][0x380] ;  /* 0x0000e000ff067b82 */ /* 0x000ea20000000a00 */
[----:B0-----:R-:W-:-:S07]  /*1730*/  IABS R0, R9 ;  /* 0x0000000900007213 */ /* 0x001fce0000000000 */
[----:B------:R-:W0:Y:S01]  /*1740*/  LDC.64 R4, c[0x0][0x390] ;  /* 0x0000e400ff047b82 */ /* 0x000e220000000a00 */
[----:B------:R-:W-:Y:S01]  /*1750*/  ISETP.NE.AND P4, PT, R9, RZ, PT ;  /* 0x000000ff0900720c */ /* 0x000fe20003f85270 */
[----:B------:R-:W3:Y:S01]  /*1760*/  I2F.RP R12, R0 ;  /* 0x00000000000c7306 */ /* 0x000ee20000209400 */
[----:B------:R-:W-:-:S07]  /*1770*/  LOP3.LUT R9, RZ, R9, RZ, 0x33, !PT ;  /* 0x00000009ff097212 */ /* 0x000fce00078e33ff */
[----:B---3--:R-:W3:Y:S02]  /*1780*/  MUFU.RCP R12, R12 ;  /* 0x0000000c000c7308 */ /* 0x008ee40000001000 */
[----:B---3--:R-:W-:Y:S02]  /*1790*/  IADD3 R10, PT, PT, R12, 0xffffffe, RZ ;  /* 0x0ffffffe0c0a7810 */ /* 0x008fe40007ffe0ff */
[----:B------:R-:W-:-:S04]  /*17a0*/  LOP3.LUT R12, R3, 0x3, RZ, 0xc0, !PT ;  /* 0x00000003030c7812 */ /* 0x000fc800078ec0ff */
[----:B------:R3:W4:Y:S01]  /*17b0*/  F2I.FTZ.U32.TRUNC.NTZ R11, R10 ;  /* 0x0000000a000b7305 */ /* 0x000722000021f000 */
[----:B------:R-:W-:Y:S01]  /*17c0*/  IADD3 R12, PT, PT, -R12, RZ, RZ ;  /* 0x000000ff0c0c7210 */ /* 0x000fe20007ffe1ff */
[----:B---3--:R-:W-:Y:S02]  /*17d0*/  IMAD.MOV.U32 R10, RZ, RZ, RZ ;  /* 0x000000ffff0a7224 */ /* 0x008fe400078e00ff */
[----:B----4-:R-:W-:-:S04]  /*17e0*/  IMAD.MOV R13, RZ, RZ, -R11 ;  /* 0x000000ffff0d7224 */ /* 0x010fc800078e0a0b */
[----:B------:R-:W-:-:S04]  /*17f0*/  IMAD R13, R13, R0, RZ ;  /* 0x000000000d0d7224 */ /* 0x000fc800078e02ff */
[----:B012---:R-:W-:-:S07]  /*1800*/  IMAD.HI.U32 R3, R11, R13, R10 ;  /* 0x0000000d0b037227 */ /* 0x007fce00078e000a */
.L_x_10:
[----:B0-----:R-:W-:-:S05]  /*1810*/  IMAD.WIDE R10, R25, 0x4, R6 ;  /* 0x00000004190a7825 */ /* 0x001fca00078e0206 */
[----:B------:R0:W2:Y:S01]  /*1820*/  LDG.E.CONSTANT R17, desc[UR6][R10.64] ;  /* 0x000000060a117981 */ /* 0x0000a2000c1e9900 */
[----:B------:R-:W-:Y:S01]  /*1830*/  IABS R14, R25 ;  /* 0x00000019000e7213 */ /* 0x000fe20000000000 */
[----:B------:R-:W-:Y:S01]  /*1840*/  VIADD R12, R12, 0x1 ;  /* 0x000000010c0c7836 */ /* 0x000fe20000000000 */
[----:B------:R-:W-:-:S03]  /*1850*/  IABS R16, R8 ;  /* 0x0000000800107213 */ /* 0x000fc60000000000 */
[----:B------:R-:W-:-:S04]  /*1860*/  IMAD.HI.U32 R13, R3, R14, RZ ;  /* 0x0000000e030d7227 */ /* 0x000fc800078e00ff */
[----:B------:R-:W-:Y:S01]  /*1870*/  IMAD.MOV R15, RZ, RZ, -R13 ;  /* 0x000000ffff0f7224 */ /* 0x000fe200078e0a0d */
[----:B0-----:R-:W-:-:S03]  /*1880*/  LOP3.LUT R10, R25, R8, RZ, 0x3c, !PT ;  /* 0x00000008190a7212 */ /* 0x001fc600078e3cff */
[----:B------:R-:W-:Y:S01]  /*1890*/  IMAD R15, R16, R15, R14 ;  /* 0x0000000f100f7224 */ /* 0x000fe200078e020e */
[----:B------:R-:W-:-:S04]  /*18a0*/  ISETP.GE.AND P2, PT, R10, RZ, PT ;  /* 0x000000ff0a00720c */ /* 0x000fc80003f46270 */
[----:B------:R-:W-:-:S13]  /*18b0*/  ISETP.GT.U32.AND P1, PT, R0, R15, PT ;  /* 0x0000000f0000720c */ /* 0x000fda0003f24070 */
[----:B------:R-:W-:Y:S01]  /*18c0*/  @!P1 IADD3 R15, PT, PT, R15, -R16, RZ ;  /* 0x800000100f0f9210 */ /* 0x000fe20007ffe0ff */
[----:B------:R-:W-:-:S03]  /*18d0*/  @!P1 VIADD R13, R13, 0x1 ;  /* 0x000000010d0d9836 */ /* 0x000fc60000000000 */
[----:B------:R-:W-:-:S13]  /*18e0*/  ISETP.GE.U32.AND P0, PT, R15, R0, PT ;  /* 0x000000000f00720c */ /* 0x000fda0003f06070 */
[----:B------:R-:W-:Y:S02]  /*18f0*/  @P0 IADD3 R13, PT, PT, R13, 0x1, RZ ;  /* 0x000000010d0d0810 */ /* 0x000fe40007ffe0ff */
[----:B------:R-:W-:-:S03]  /*1900*/  ISETP.NE.AND P0, PT, R12, RZ, PT ;  /* 0x000000ff0c00720c */ /* 0x000fc60003f05270 */
[----:B------:R-:W-:-:S05]  /*1910*/  @!P2 IMAD.MOV R13, RZ, RZ, -R13 ;  /* 0x000000ffff0da224 */ /* 0x000fca00078e0a0d */
[----:B------:R-:W-:-:S04]  /*1920*/  SEL R13, R9, R13, !P4 ;  /* 0x0000000d090d7207 */ /* 0x000fc80006000000 */
[----:B------:R-:W-:-:S05]  /*1930*/  IADD3 R10, PT, PT, -R13, RZ, RZ ;  /* 0x000000ff0d0a7210 */ /* 0x000fca0007ffe1ff */
[----:B------:R-:W-:Y:S01]  /*1940*/  IMAD R10, R8, R10, R25 ;  /* 0x0000000a080a7224 */ /* 0x000fe200078e0219 */
[----:B------:R-:W-:-:S03]  /*1950*/  IADD3 R25, PT, PT, R2, R25, RZ ;  /* 0x0000001902197210 */ /* 0x000fc60007ffe0ff */
[----:B------:R-:W-:-:S04]  /*1960*/  IMAD R11, R13, UR4, R10 ;  /* 0x000000040d0b7c24 */ /* 0x000fc8000f8e020a */
[----:B------:R-:W-:-:S05]  /*1970*/  IMAD.WIDE R10, R11, 0x4, R4 ;  /* 0x000000040b0a7825 */ /* 0x000fca00078e0204 */
[----:B--2---:R0:W-:Y:S01]  /*1980*/  STG.E desc[UR6][R10.64], R17 ;  /* 0x000000110a007986 */ /* 0x0041e2000c101906 */
[----:B------:R-:W-:Y:S05]  /*1990*/  @P0 BRA `(.L_x_10) ;  /* 0xfffffffc009c0947 */ /* 0x000fea000383ffff */
.L_x_9:
[----:B------:R-:W-:Y:S05]  /*19a0*/  BSYNC.RECONVERGENT B0 ;  /* 0x0000000000007941 */ /* 0x000fea0003800200 */
.L_x_8:
        /* <DEDUP_REMOVED lines=11> */
[----:B------:R5:W0:Y:S02]  /*1a60*/  F2I.FTZ.U32.TRUNC.NTZ R9, R8 ;  /* 0x0000000800097305 */ /* 0x000a24000021f000 */
[----:B-----5:R-:W-:Y:S01]  /*1a70*/  IMAD.MOV.U32 R8, RZ, RZ, RZ ;  /* 0x000000ffff087224 */ /* 0x020fe200078e00ff */
[----:B0-----:R-:W-:-:S05]  /*1a80*/  IADD3 R11, PT, PT, RZ, -R9, RZ ;  /* 0x80000009ff0b7210 */ /* 0x001fca0007ffe0ff */
[----:B------:R-:W-:-:S04]  /*1a90*/  IMAD R11, R11, R16, RZ ;  /* 0x000000100b0b7224 */ /* 0x000fc800078e02ff */
[----:B-1234-:R-:W-:-:S07]  /*1aa0*/  IMAD.HI.U32 R0, R9, R11, R8 ;  /* 0x0000000b09007227 */ /* 0x01efce00078e0008 */
.L_x_11:
[----:B0-----:R-:W-:-:S05]  /*1ab0*/  IMAD.WIDE R10, R25, 0x4, R4 ;  /* 0x00000004190a7825 */ /* 0x001fca00078e0204 */
[----:B------:R0:W2:Y:S01]  /*1ac0*/  LDG.E.CONSTANT R17, desc[UR6][R10.64] ;  /* 0x000000060a117981 */ /* 0x0000a2000c1e9900 */
[----:B------:R-:W-:-:S04]  /*1ad0*/  IMAD.WIDE R18, R2, 0x4, R10 ;  /* 0x0000000402127825 */ /* 0x000fc800078e020a */
[C---:B------:R-:W-:Y:S02]  /*1ae0*/  IMAD.WIDE R20, R2.reuse, 0x4, R18 ;  /* 0x0000000402147825 */ /* 0x040fe400078e0212 */
[----:B------:R-:W3:Y:S02]  /*1af0*/  LDG.E.CONSTANT R19, desc[UR6][R18.64] ;  /* 0x0000000612137981 */ /* 0x000ee4000c1e9900 */
[----:B------:R-:W-:Y:S02]  /*1b00*/  IMAD.WIDE R14, R2, 0x4, R20 ;  /* 0x00000004020e7825 */ /* 0x000fe400078e0214 */
[----:B------:R-:W4:Y:S04]  /*1b10*/  LDG.E.CONSTANT R21, desc[UR6][R20.64] ;  /* 0x0000000614157981 */ /* 0x000f28000c1e9900 */
[----:B------:R1:W5:Y:S01]  /*1b20*/  LDG.E.CONSTANT R23, desc[UR6][R14.64] ;  /* 0x000000060e177981 */ /* 0x000362000c1e9900 */
[----:B------:R-:W-:-:S04]  /*1b30*/  IABS R13, R3 ;  /* 0x00000003000d7213 */ /* 0x000fc80000000000 */
[----:B------:R-:W0:Y:S08]  /*1b40*/  I2F.RP R12, R13 ;  /* 0x0000000d000c7306 */ /* 0x000e300000209400 */
[----:B0-----:R-:W0:Y:S01]  /*1b50*/  MUFU.RCP R12, R12 ;  /* 0x0000000c000c7308 */ /* 0x001e220000001000 */
[----:B------:R-:W-:-:S05]  /*1b60*/  IABS R27, R25 ;  /* 0x00000019001b7213 */ /* 0x000fca0000000000 */
[----:B------:R-:W-:Y:S01]  /*1b70*/  IMAD.HI.U32 R11, R0, R27, RZ ;  /* 0x0000001b000b7227 */ /* 0x000fe200078e00ff */
[----:B0-----:R-:W-:-:S04]  /*1b80*/  IADD3 R8, PT, PT, R12, 0xffffffe, RZ ;  /* 0x0ffffffe0c087810 */ /* 0x001fc80007ffe0ff */
[----:B------:R0:W1:Y:S01]  /*1b90*/  F2I.FTZ.U32.TRUNC.NTZ R9, R8 ;  /* 0x0000000800097305 */ /* 0x000062000021f000 */
[----:B------:R-:W-:-:S04]  /*1ba0*/  IMAD.MOV R0, RZ, RZ, -R11 ;  /* 0x000000ffff007224 */ /* 0x000fc800078e0a0b */
[----:B------:R-:W-:Y:S02]  /*1bb0*/  IMAD R27, R13, R0, R27 ;  /* 0x000000000d1b7224 */ /* 0x000fe400078e021b */
[----:B0-----:R-:W-:-:S03]  /*1bc0*/  HFMA2 R8, -RZ, RZ, 0, 0 ;  /* 0x00000000ff087431 */ /* 0x001fc600000001ff */
[----:B------:R-:W-:Y:S02]  /*1bd0*/  ISETP.GT.U32.AND P2, PT, R16, R27, PT ;  /* 0x0000001b1000720c */ /* 0x000fe40003f44070 */
[----:B-1----:R-:W-:-:S05]  /*1be0*/  IADD3 R10, PT, PT, RZ, -R9, RZ ;  /* 0x80000009ff0a7210 */ /* 0x002fca0007ffe0ff */
[----:B------:R-:W-:Y:S01]  /*1bf0*/  IMAD.MOV.U32 R0, RZ, RZ, R10 ;  /* 0x000000ffff007224 */ /* 0x000fe200078e000a */
[----:B------:R-:W-:-:S03]  /*1c00*/  IADD3 R10, PT, PT, R2, R25, RZ ;  /* 0x00000019020a7210 */ /* 0x000fc60007ffe0ff */
[----:B------:R-:W-:Y:S01]  /*1c10*/  IMAD R15, R0, R13, RZ ;  /* 0x0000000d000f7224 */ /* 0x000fe200078e02ff */
[----:B------:R-:W-:Y:S01]  /*1c20*/  IABS R22, R10 ;  /* 0x0000000a00167213 */ /* 0x000fe20000000000 */
[----:B------:R-:W-:Y:S02]  /*1c30*/  IMAD.IADD R12, R2, 0x1, R10 ;  /* 0x00000001020c7824 */ /* 0x000fe400078e020a */
[----:B------:R-:W-:Y:S01]  /*1c40*/  IMAD.HI.U32 R0, R9, R15, R8 ;  /* 0x0000000f09007227 */ /* 0x000fe200078e0008 */
[----:B------:R-:W-:-:S03]  /*1c50*/  @!P2 IADD3 R27, PT, PT, R27, -R13, RZ ;  /* 0x8000000d1b1ba210 */ /* 0x000fc60007ffe0ff */
[----:B------:R-:W-:Y:S01]  /*1c60*/  IMAD.IADD R18, R2, 0x1, R12 ;  /* 0x0000000102127824 */ /* 0x000fe200078e020c */
[----:B------:R-:W-:Y:S01]  /*1c70*/  IABS R20, R12 ;  /* 0x0000000c00147213 */ /* 0x000fe20000000000 */
[C---:B------:R-:W-:Y:S01]  /*1c80*/  IMAD.HI.U32 R14, R0.reuse, R22, RZ ;  /* 0x00000016000e7227 */ /* 0x040fe200078e00ff */
[----:B------:R-:W-:Y:S02]  /*1c90*/  ISETP.GE.U32.AND P3, PT, R27, R16, PT ;  /* 0x000000101b00720c */ /* 0x000fe40003f66070 */
[----:B------:R-:W-:Y:S01]  /*1ca0*/  IABS R15, R18 ;  /* 0x00000012000f7213 */ /* 0x000fe20000000000 */
[----:B------:R-:W-:Y:S02]  /*1cb0*/  IMAD.MOV R27, RZ, RZ, -R14 ;  /* 0x000000ffff1b7224 */ /* 0x000fe400078e0a0e */
[----:B------:R-:W-:Y:S01]  /*1cc0*/  IMAD.HI.U32 R9, R0, R20, RZ ;  /* 0x0000001400097227 */ /* 0x000fe200078e00ff */
[----:B------:R-:W-:-:S03]  /*1cd0*/  MOV R16, R13 ;  /* 0x0000000d00107202 */ /* 0x000fc60000000f00 */
[----:B------:R-:W-:Y:S01]  /*1ce0*/  IMAD.HI.U32 R8, R0, R15, RZ ;  /* 0x0000000f00087227 */ /* 0x000fe200078e00ff */
[----:B------:R-:W-:-:S03]  /*1cf0*/  IADD3 R29, PT, PT, -R9, RZ, RZ ;  /* 0x000000ff091d7210 */ /* 0x000fc60007ffe1ff */
[----:B------:R-:W-:Y:S02]  /*1d00*/  IMAD R27, R13, R27, R22 ;  /* 0x0000001b0d1b7224 */ /* 0x000fe400078e0216 */
[----:B------:R-:W-:-:S03]  /*1d10*/  IMAD.MOV R22, RZ, RZ, -R8 ;  /* 0x000000ffff167224 */ /* 0x000fc600078e0a08 */
[----:B------:R-:W-:Y:S01]  /*1d20*/  ISETP.GT.U32.AND P5, PT, R16, R27, PT ;  /* 0x0000001b1000720c */ /* 0x000fe20003fa4070 */
[C---:B------:R-:W-:Y:S02]  /*1d30*/  IMAD R29, R13.reuse, R29, R20 ;  /* 0x0000001d0d1d7224 */ /* 0x040fe400078e0214 */
[----:B------:R-:W-:-:S03]  /*1d40*/  IMAD R15, R13, R22, R15 ;  /* 0x000000160d0f7224 */ /* 0x000fc600078e020f */
[C---:B------:R-:W-:Y:S02]  /*1d50*/  ISETP.GT.U32.AND P0, PT, R16.reuse, R29, PT ;  /* 0x0000001d1000720c */ /* 0x040fe40003f04070 */
[----:B------:R-:W-:Y:S02]  /*1d60*/  ISETP.GT.U32.AND P1, PT, R16, R15, PT ;  /* 0x0000000f1000720c */ /* 0x000fe40003f24070 */
[----:B------:R-:W-:-:S03]  /*1d70*/  LOP3.LUT R20, R25, R3, RZ, 0x3c, !PT ;  /* 0x0000000319147212 */ /* 0x000fc600078e3cff */
[--C-:B------:R-:W-:Y:S01]  /*1d80*/  @!P5 IMAD.IADD R27, R27, 0x1, -R13.reuse ;  /* 0x000000011b1bd824 */ /* 0x100fe200078e0a0d */
[----:B------:R-:W-:Y:S02]  /*1d90*/  ISETP.GE.AND P6, PT, R20, RZ, PT ;  /* 0x000000ff1400720c */ /* 0x000fe40003fc6270 */
[----:B------:R-:W-:Y:S02]  /*1da0*/  @!P2 IADD3 R11, PT, PT, R11, 0x1, RZ ;  /* 0x000000010b0ba810 */ /* 0x000fe40007ffe0ff */
[----:B------:R-:W-:Y:S01]  /*1db0*/  ISETP.GE.U32.AND P2, PT, R27, R16, PT ;  /* 0x000000101b00720c */ /* 0x000fe20003f46070 */
[----:B------:R-:W-:Y:S02]  /*1dc0*/  @!P0 IMAD.IADD R29, R29, 0x1, -R13 ;  /* 0x000000011d1d8824 */ /* 0x000fe400078e0a0d */
[----:B------:R-:W-:Y:S01]  /*1dd0*/  @!P1 IADD3 R15, PT, PT, R15, -R13, RZ ;  /* 0x8000000d0f0f9210 */ /* 0x000fe20007ffe0ff */
[----:B------:R-:W-:Y:S01]  /*1de0*/  @P3 VIADD R11, R11, 0x1 ;  /* 0x000000010b0b3836 */ /* 0x000fe20000000000 */
[----:B------:R-:W-:-:S02]  /*1df0*/  LOP3.LUT R13, R10, R3, RZ, 0x3c, !PT ;  /* 0x000000030a0d7212 */ /* 0x000fc400078e3cff */
[-C--:B------:R-:W-:Y:S02]  /*1e00*/  ISETP.GE.U32.AND P4, PT, R15, R16.reuse, PT ;  /* 0x000000100f00720c */ /* 0x080fe40003f86070 */
[----:B------:R-:W-:Y:S02]  /*1e10*/  ISETP.GE.U32.AND P3, PT, R29, R16, PT ;  /* 0x000000101d00720c */ /* 0x000fe40003f66070 */
[-C--:B------:R-:W-:Y:S02]  /*1e20*/  LOP3.LUT R15, R12, R3.reuse, RZ, 0x3c, !PT ;  /* 0x000000030c0f7212 */ /* 0x080fe400078e3cff */
[----:B------:R-:W-:Y:S01]  /*1e30*/  @!P5 IADD3 R14, PT, PT, R14, 0x1, RZ ;  /* 0x000000010e0ed810 */ /* 0x000fe20007ffe0ff */
[----:B------:R-:W-:Y:S01]  /*1e40*/  @!P6 IMAD.MOV R11, RZ, RZ, -R11 ;  /* 0x000000ffff0be224 */ /* 0x000fe200078e0a0b */
[----:B------:R-:W-:Y:S02]  /*1e50*/  LOP3.LUT R20, R18, R3, RZ, 0x3c, !PT ;  /* 0x0000000312147212 */ /* 0x000fe400078e3cff */
[----:B------:R-:W-:-:S02]  /*1e60*/  ISETP.GE.AND P6, PT, R13, RZ, PT ;  /* 0x000000ff0d00720c */ /* 0x000fc40003fc6270 */
[----:B------:R-:W-:Y:S02]  /*1e70*/  ISETP.GE.AND P5, PT, R15, RZ, PT ;  /* 0x000000ff0f00720c */ /* 0x000fe40003fa6270 */
[----:B------:R-:W-:Y:S02]  /*1e80*/  @P2 IADD3 R14, PT, PT, R14, 0x1, RZ ;  /* 0x000000010e0e2810 */ /* 0x000fe40007ffe0ff */
[----:B------:R-:W-:Y:S01]  /*1e90*/  ISETP.GE.AND P2, PT, R20, RZ, PT ;  /* 0x000000ff1400720c */ /* 0x000fe20003f46270 */
[----:B------:R-:W-:Y:S01]  /*1ea0*/  @!P0 VIADD R9, R9, 0x1 ;  /* 0x0000000109098836 */ /* 0x000fe20000000000 */
[----:B------:R-:W-:Y:S02]  /*1eb0*/  @!P1 IADD3 R8, PT, PT, R8, 0x1, RZ ;  /* 0x0000000108089810 */ /* 0x000fe40007ffe0ff */
[----:B------:R-:W-:Y:S01]  /*1ec0*/  ISETP.NE.AND P0, PT, R3, RZ, PT ;  /* 0x000000ff0300720c */ /* 0x000fe20003f05270 */
[----:B------:R-:W-:Y:S01]  /*1ed0*/  @P3 VIADD R9, R9, 0x1 ;  /* 0x0000000109093836 */ /* 0x000fe20000000000 */
[----:B------:R-:W-:-:S02]  /*1ee0*/  LOP3.LUT R15, RZ, R3, RZ, 0x33, !PT ;  /* 0x00000003ff0f7212 */ /* 0x000fc400078e33ff */
[----:B------:R-:W-:Y:S01]  /*1ef0*/  @P4 IADD3 R8, PT, PT, R8, 0x1, RZ ;  /* 0x0000000108084810 */ /* 0x000fe20007ffe0ff */
[----:B------:R-:W-:Y:S01]  /*1f00*/  @!P5 IMAD.MOV R9, RZ, RZ, -R9 ;  /* 0x000000ffff09d224 */ /* 0x000fe200078e0a09 */
[C---:B------:R-:W-:Y:S02]  /*1f10*/  SEL R11, R15.reuse, R11, !P0 ;  /* 0x0000000b0f0b7207 */ /* 0x040fe40004000000 */
[----:B------:R-:W-:Y:S02]  /*1f20*/  @!P6 IADD3 R14, PT, PT, -R14, RZ, RZ ;  /* 0x000000ff0e0ee210 */ /* 0x000fe40007ffe1ff */
[----:B------:R-:W-:Y:S01]  /*1f30*/  @!P2 IADD3 R8, PT, PT, -R8, RZ, RZ ;  /* 0x000000ff0808a210 */ /* 0x000fe20007ffe1ff */
[----:B------:R-:W-:Y:S01]  /*1f40*/  IMAD.MOV R20, RZ, RZ, -R11 ;  /* 0x000000ffff147224 */ /* 0x000fe200078e0a0b */
[C---:B------:R-:W-:Y:S02]  /*1f50*/  SEL R13, R15.reuse, R14, !P0 ;  /* 0x0000000e0f0d7207 */ /* 0x040fe40004000000 */
[----:B------:R-:W-:-:S02]  /*1f60*/  SEL R9, R15, R9, !P0 ;  /* 0x000000090f097207 */ /* 0x000fc40004000000 */
[----:B------:R-:W-:Y:S01]  /*1f70*/  SEL R8, R15, R8, !P0 ;  /* 0x000000080f087207 */ /* 0x000fe20004000000 */
[----:B------:R-:W-:Y:S01]  /*1f80*/  IMAD R14, R3, R20, R25 ;  /* 0x00000014030e7224 */ /* 0x000fe200078e0219 */
[----:B------:R-:W-:Y:S01]  /*1f90*/  IADD3 R20, PT, PT, -R9, RZ, RZ ;  /* 0x000000ff09147210 */ /* 0x000fe20007ffe1ff */
[----:B------:R-:W-:Y:S02]  /*1fa0*/  IMAD.MOV R15, RZ, RZ, -R13 ;  /* 0x000000ffff0f7224 */ /* 0x000fe400078e0a0d */
[----:B------:R-:W-:Y:S02]  /*1fb0*/  IMAD.MOV R25, RZ, RZ, -R8 ;  /* 0x000000ffff197224 */ /* 0x000fe400078e0a08 */
        /* <DEDUP_REMOVED lines=16> */
[----:B-----5:R0:W-:Y:S01]  /*20c0*/  STG.E desc[UR6][R14.64], R23 ;  /* 0x000000170e007986 */ /* 0x0201e2000c101906 */
[----:B------:R-:W-:Y:S05]  /*20d0*/  @!P0 BRA `(.L_x_11) ;  /* 0xfffffff800748947 */ /* 0x000fea000383ffff */
[----:B------:R-:W-:Y:S05]  /*20e0*/  EXIT ;  /* 0x000000000000794d */ /* 0x000fea0003800000 */
.L_x_12:
        /* <DEDUP_REMOVED lines=9> */
.L_x_14:


//--------------------- .nv.shared.reserved.0     --------------------------
	.section	.nv.shared.reserved.0,"aw",@nobits
	.weak		__nv_reservedSMEM_offset_0_alias
	.size		__nv_reservedSMEM_offset_0_alias, 0, 64
	.other		__nv_reservedSMEM_offset_0_alias,@"STO_CUDA_RESERVED_SHARED STV_DEFAULT"
__nv_reservedSMEM_offset_0_alias:
	.zero		0
	.zero		64


//--------------------- .nv.constant0._Z16set1to2_kernel_1PKfiPfii --------------------------
	.section	.nv.constant0._Z16set1to2_kernel_1PKfiPfii,"a",@progbits
	.sectionflags	@""
	.align	4
.nv.constant0._Z16set1to2_kernel_1PKfiPfii:
	.zero		928


//--------------------- .nv.constant0._Z16set1to2_kernel_4PKfiPfii --------------------------
	.section	.nv.constant0._Z16set1to2_kernel_4PKfiPfii,"a",@progbits
	.sectionflags	@""
	.align	4
.nv.constant0._Z16set1to2_kernel_4PKfiPfii:
	.zero		928


//--------------------- SYMBOLS --------------------------

	.type		.nv.reservedSmem.offset0,@object
	.size		.nv.reservedSmem.offset0,0x4
